//
// Generated by NVIDIA NVVM Compiler
//
// Compiler Build ID: CL-36424714
// Cuda compilation tools, release 13.0, V13.0.88
// Based on NVVM 20.0.0
//

.version 9.0
.target sm_100
.address_size 64

	// .globl	_Z16fp32_gemm_kernelPKfS0_Pfiiii

.visible .entry _Z16fp32_gemm_kernelPKfS0_Pfiiii(
	.param .u64 .ptr .align 1 _Z16fp32_gemm_kernelPKfS0_Pfiiii_param_0,
	.param .u64 .ptr .align 1 _Z16fp32_gemm_kernelPKfS0_Pfiiii_param_1,
	.param .u64 .ptr .align 1 _Z16fp32_gemm_kernelPKfS0_Pfiiii_param_2,
	.param .u32 _Z16fp32_gemm_kernelPKfS0_Pfiiii_param_3,
	.param .u32 _Z16fp32_gemm_kernelPKfS0_Pfiiii_param_4,
	.param .u32 _Z16fp32_gemm_kernelPKfS0_Pfiiii_param_5,
	.param .u32 _Z16fp32_gemm_kernelPKfS0_Pfiiii_param_6
)
{
	.reg .pred 	%p<15>;
	.reg .b32 	%r<47>;
	.reg .b32 	%f<70>;
	.reg .b64 	%rd<52>;

	ld.param.u64 	%rd9, [_Z16fp32_gemm_kernelPKfS0_Pfiiii_param_0];
	ld.param.u64 	%rd10, [_Z16fp32_gemm_kernelPKfS0_Pfiiii_param_1];
	ld.param.u64 	%rd8, [_Z16fp32_gemm_kernelPKfS0_Pfiiii_param_2];
	ld.param.u32 	%r24, [_Z16fp32_gemm_kernelPKfS0_Pfiiii_param_3];
	ld.param.u32 	%r21, [_Z16fp32_gemm_kernelPKfS0_Pfiiii_param_4];
	ld.param.u32 	%r22, [_Z16fp32_gemm_kernelPKfS0_Pfiiii_param_5];
	ld.param.u32 	%r23, [_Z16fp32_gemm_kernelPKfS0_Pfiiii_param_6];
	cvta.to.global.u64 	%rd1, %rd10;
	cvta.to.global.u64 	%rd2, %rd9;
	mov.u32 	%r25, %ctaid.y;
	mov.u32 	%r26, %ntid.y;
	mov.u32 	%r27, %tid.y;
	mad.lo.s32 	%r1, %r25, %r26, %r27;
	mov.u32 	%r28, %ctaid.x;
	mov.u32 	%r29, %ntid.x;
	mov.u32 	%r30, %tid.x;
	mad.lo.s32 	%r2, %r28, %r29, %r30;
	setp.ge.s32 	%p1, %r1, %r24;
	setp.ge.s32 	%p2, %r2, %r21;
	or.pred  	%p3, %p1, %p2;
	setp.lt.s32 	%p4, %r23, 1;
	or.pred  	%p5, %p3, %p4;
	@%p5 bra 	$L__BB0_16;
	cvta.to.global.u64 	%rd11, %rd8;
	setp.lt.s32 	%p6, %r22, 1;
	mul.lo.s32 	%r3, %r22, %r1;
	mad.lo.s32 	%r31, %r21, %r1, %r2;
	mul.wide.s32 	%rd12, %r31, 4;
	add.s64 	%rd3, %rd11, %rd12;
	mov.f32 	%f68, 0f00000000;
	@%p6 bra 	$L__BB0_15;
	and.b32  	%r4, %r22, 7;
	and.b32  	%r5, %r22, 3;
	and.b32  	%r6, %r22, 2147483640;
	and.b32  	%r7, %r22, 1;
	neg.s32 	%r8, %r6;
	shl.b32 	%r9, %r21, 3;
	cvt.u64.u32 	%rd4, %r3;
	mov.b32 	%r41, 0;
	mul.wide.s32 	%rd45, %r21, 4;
$L__BB0_3:
	setp.lt.u32 	%p7, %r22, 8;
	mov.f32 	%f68, 0f00000000;
	mov.b32 	%r45, 0;
	@%p7 bra 	$L__BB0_6;
	shl.b64 	%rd13, %rd4, 2;
	add.s64 	%rd14, %rd13, %rd2;
	add.s64 	%rd51, %rd14, 16;
	mov.f32 	%f68, 0f00000000;
	mov.u32 	%r42, %r2;
	mov.u32 	%r43, %r8;
$L__BB0_5:
	.pragma "nounroll";
	ld.global.nc.f32 	%f18, [%rd51+-16];
	mul.wide.s32 	%rd15, %r42, 4;
	add.s64 	%rd16, %rd1, %rd15;
	ld.global.nc.f32 	%f19, [%rd16];
	fma.rn.f32 	%f20, %f18, %f19, %f68;
	ld.global.nc.f32 	%f21, [%rd51+-12];
	mul.wide.s32 	%rd17, %r21, 4;
	add.s64 	%rd18, %rd16, %rd17;
	ld.global.nc.f32 	%f22, [%rd18];
	fma.rn.f32 	%f23, %f21, %f22, %f20;
	ld.global.nc.f32 	%f24, [%rd51+-8];
	add.s64 	%rd19, %rd18, %rd17;
	ld.global.nc.f32 	%f25, [%rd19];
	fma.rn.f32 	%f26, %f24, %f25, %f23;
	ld.global.nc.f32 	%f27, [%rd51+-4];
	add.s64 	%rd20, %rd19, %rd17;
	ld.global.nc.f32 	%f28, [%rd20];
	fma.rn.f32 	%f29, %f27, %f28, %f26;
	ld.global.nc.f32 	%f30, [%rd51];
	add.s64 	%rd21, %rd20, %rd17;
	ld.global.nc.f32 	%f31, [%rd21];
	fma.rn.f32 	%f32, %f30, %f31, %f29;
	ld.global.nc.f32 	%f33, [%rd51+4];
	add.s64 	%rd22, %rd21, %rd17;
	ld.global.nc.f32 	%f34, [%rd22];
	fma.rn.f32 	%f35, %f33, %f34, %f32;
	ld.global.nc.f32 	%f36, [%rd51+8];
	add.s64 	%rd23, %rd22, %rd17;
	ld.global.nc.f32 	%f37, [%rd23];
	fma.rn.f32 	%f38, %f36, %f37, %f35;
	ld.global.nc.f32 	%f39, [%rd51+12];
	add.s64 	%rd24, %rd23, %rd17;
	ld.global.nc.f32 	%f40, [%rd24];
	fma.rn.f32 	%f68, %f39, %f40, %f38;
	add.s32 	%r43, %r43, 8;
	add.s32 	%r42, %r42, %r9;
	add.s64 	%rd51, %rd51, 32;
	setp.ne.s32 	%p8, %r43, 0;
	mov.u32 	%r45, %r6;
	@%p8 bra 	$L__BB0_5;
$L__BB0_6:
	setp.eq.s32 	%p9, %r4, 0;
	@%p9 bra 	$L__BB0_14;
	add.s32 	%r34, %r4, -1;
	setp.lt.u32 	%p10, %r34, 3;
	@%p10 bra 	$L__BB0_9;
	add.s32 	%r35, %r45, %r3;
	mul.wide.u32 	%rd25, %r35, 4;
	add.s64 	%rd26, %rd2, %rd25;
	ld.global.nc.f32 	%f42, [%rd26];
	mad.lo.s32 	%r36, %r45, %r21, %r2;
	mul.wide.s32 	%rd27, %r36, 4;
	add.s64 	%rd28, %rd1, %rd27;
	ld.global.nc.f32 	%f43, [%rd28];
	fma.rn.f32 	%f44, %f42, %f43, %f68;
	cvt.u64.u32 	%rd29, %r45;
	add.s64 	%rd30, %rd29, %rd4;
	shl.b64 	%rd31, %rd30, 2;
	add.s64 	%rd32, %rd2, %rd31;
	ld.global.nc.f32 	%f45, [%rd32+4];
	add.s64 	%rd34, %rd28, %rd45;
	ld.global.nc.f32 	%f46, [%rd34];
	fma.rn.f32 	%f47, %f45, %f46, %f44;
	ld.global.nc.f32 	%f48, [%rd32+8];
	add.s64 	%rd35, %rd34, %rd45;
	ld.global.nc.f32 	%f49, [%rd35];
	fma.rn.f32 	%f50, %f48, %f49, %f47;
	ld.global.nc.f32 	%f51, [%rd32+12];
	add.s64 	%rd36, %rd35, %rd45;
	ld.global.nc.f32 	%f52, [%rd36];
	fma.rn.f32 	%f68, %f51, %f52, %f50;
	add.s32 	%r45, %r45, 4;
$L__BB0_9:
	setp.eq.s32 	%p11, %r5, 0;
	@%p11 bra 	$L__BB0_14;
	setp.eq.s32 	%p12, %r5, 1;
	@%p12 bra 	$L__BB0_12;
	add.s32 	%r37, %r45, %r3;
	mul.wide.u32 	%rd37, %r37, 4;
	add.s64 	%rd38, %rd2, %rd37;
	ld.global.nc.f32 	%f54, [%rd38];
	mad.lo.s32 	%r38, %r45, %r21, %r2;
	mul.wide.s32 	%rd39, %r38, 4;
	add.s64 	%rd40, %rd1, %rd39;
	ld.global.nc.f32 	%f55, [%rd40];
	fma.rn.f32 	%f56, %f54, %f55, %f68;
	cvt.u64.u32 	%rd41, %r45;
	add.s64 	%rd42, %rd41, %rd4;
	shl.b64 	%rd43, %rd42, 2;
	add.s64 	%rd44, %rd2, %rd43;
	ld.global.nc.f32 	%f57, [%rd44+4];
	add.s64 	%rd46, %rd40, %rd45;
	ld.global.nc.f32 	%f58, [%rd46];
	fma.rn.f32 	%f68, %f57, %f58, %f56;
	add.s32 	%r45, %r45, 2;
$L__BB0_12:
	setp.eq.s32 	%p13, %r7, 0;
	@%p13 bra 	$L__BB0_14;
	add.s32 	%r39, %r45, %r3;
	mul.wide.u32 	%rd47, %r39, 4;
	add.s64 	%rd48, %rd2, %rd47;
	ld.global.nc.f32 	%f59, [%rd48];
	mad.lo.s32 	%r40, %r45, %r21, %r2;
	mul.wide.s32 	%rd49, %r40, 4;
	add.s64 	%rd50, %rd1, %rd49;
	ld.global.nc.f32 	%f60, [%rd50];
	fma.rn.f32 	%f68, %f59, %f60, %f68;
$L__BB0_14:
	add.s32 	%r41, %r41, 1;
	setp.ne.s32 	%p14, %r41, %r23;
	@%p14 bra 	$L__BB0_3;
$L__BB0_15:
	st.global.f32 	[%rd3], %f68;
$L__BB0_16:
	ret;

}
	// .globl	_Z16wmma_gemm_kernelPK6__halfS1_Pfiiii
.visible .entry _Z16wmma_gemm_kernelPK6__halfS1_Pfiiii(
	.param .u64 .ptr .align 1 _Z16wmma_gemm_kernelPK6__halfS1_Pfiiii_param_0,
	.param .u64 .ptr .align 1 _Z16wmma_gemm_kernelPK6__halfS1_Pfiiii_param_1,
	.param .u64 .ptr .align 1 _Z16wmma_gemm_kernelPK6__halfS1_Pfiiii_param_2,
	.param .u32 _Z16wmma_gemm_kernelPK6__halfS1_Pfiiii_param_3,
	.param .u32 _Z16wmma_gemm_kernelPK6__halfS1_Pfiiii_param_4,
	.param .u32 _Z16wmma_gemm_kernelPK6__halfS1_Pfiiii_param_5,
	.param .u32 _Z16wmma_gemm_kernelPK6__halfS1_Pfiiii_param_6
)
{
	.reg .pred 	%p<21>;
	.reg .b32 	%r<185>;
	.reg .b32 	%f<128>;
	.reg .b64 	%rd<59>;

	ld.param.u64 	%rd10, [_Z16wmma_gemm_kernelPK6__halfS1_Pfiiii_param_0];
	ld.param.u64 	%rd11, [_Z16wmma_gemm_kernelPK6__halfS1_Pfiiii_param_1];
	ld.param.u64 	%rd9, [_Z16wmma_gemm_kernelPK6__halfS1_Pfiiii_param_2];
	ld.param.u32 	%r38, [_Z16wmma_gemm_kernelPK6__halfS1_Pfiiii_param_3];
	ld.param.u32 	%r39, [_Z16wmma_gemm_kernelPK6__halfS1_Pfiiii_param_4];
	ld.param.u32 	%r36, [_Z16wmma_gemm_kernelPK6__halfS1_Pfiiii_param_5];
	ld.param.u32 	%r37, [_Z16wmma_gemm_kernelPK6__halfS1_Pfiiii_param_6];
	cvta.to.global.u64 	%rd1, %rd11;
	cvta.to.global.u64 	%rd2, %rd10;
	mov.u32 	%r40, %ctaid.y;
	mov.u32 	%r41, %ctaid.x;
	shl.b32 	%r1, %r40, 4;
	setp.ge.s32 	%p1, %r1, %r38;
	shl.b32 	%r2, %r41, 4;
	setp.ge.s32 	%p2, %r2, %r39;
	or.pred  	%p3, %p1, %p2;
	setp.lt.s32 	%p4, %r37, 1;
	or.pred  	%p5, %p3, %p4;
	@%p5 bra 	$L__BB1_23;
	cvta.to.global.u64 	%rd12, %rd9;
	setp.lt.s32 	%p6, %r36, 1;
	mul.lo.s32 	%r3, %r36, %r1;
	cvt.u64.u32 	%rd3, %r2;
	mul.lo.s32 	%r43, %r39, %r1;
	cvt.u64.u32 	%rd13, %r43;
	add.s64 	%rd14, %rd13, %rd3;
	shl.b64 	%rd15, %rd14, 2;
	add.s64 	%rd4, %rd12, %rd15;
	@%p6 bra 	$L__BB1_11;
	add.s32 	%r47, %r36, -1;
	shr.u32 	%r48, %r47, 4;
	add.s32 	%r49, %r48, 1;
	and.b32  	%r4, %r49, 3;
	mov.b32 	%r174, 0;
	cvt.u64.u32 	%rd45, %r3;
	mul.wide.u32 	%rd16, %r3, 2;
	add.s64 	%rd17, %rd16, %rd2;
	add.s64 	%rd5, %rd17, 64;
$L__BB1_3:
	setp.lt.u32 	%p15, %r36, 49;
	mov.b32 	%r182, 0;
	mov.f32 	%f127, 0f00000000;
	mov.f32 	%f126, %f127;
	mov.f32 	%f125, %f127;
	mov.f32 	%f124, %f127;
	mov.f32 	%f123, %f127;
	mov.f32 	%f122, %f127;
	mov.f32 	%f121, %f127;
	mov.f32 	%f120, %f127;
	@%p15 bra 	$L__BB1_6;
	shl.b32 	%r179, %r39, 5;
	shl.b32 	%r178, %r39, 4;
	add.s32 	%r52, %r36, -1;
	shr.u32 	%r53, %r52, 4;
	add.s32 	%r54, %r53, 1;
	and.b32  	%r55, %r54, 536870908;
	neg.s32 	%r175, %r55;
	mul.lo.s32 	%r180, %r39, 48;
	mov.f32 	%f127, 0f00000000;
	mov.b32 	%r177, 0;
	mov.u32 	%r176, %r3;
	mov.u64 	%rd58, %rd5;
	mov.u32 	%r182, %r177;
$L__BB1_5:
	mul.wide.u32 	%rd18, %r176, 2;
	add.s64 	%rd19, %rd2, %rd18;
	cvt.s64.s32 	%rd20, %r177;
	add.s64 	%rd21, %rd20, %rd3;
	shl.b64 	%rd22, %rd21, 1;
	add.s64 	%rd23, %rd1, %rd22;
	wmma.load.a.sync.aligned.row.m16n16k16.global.f16 	{%r56, %r57, %r58, %r59, %r60, %r61, %r62, %r63}, [%rd19], %r36;
	wmma.load.b.sync.aligned.row.m16n16k16.global.f16 	{%r64, %r65, %r66, %r67, %r68, %r69, %r70, %r71}, [%rd23], %r39;
	wmma.mma.sync.aligned.row.row.m16n16k16.f32.f32 {%f72, %f73, %f74, %f75, %f76, %f77, %f78, %f79}, {%r56, %r57, %r58, %r59, %r60, %r61, %r62, %r63}, {%r64, %r65, %r66, %r67, %r68, %r69, %r70, %r71}, {%f120, %f121, %f122, %f123, %f124, %f125, %f126, %f127};
	add.s64 	%rd24, %rd58, -32;
	cvt.s64.s32 	%rd25, %r178;
	add.s64 	%rd26, %rd25, %rd3;
	shl.b64 	%rd27, %rd26, 1;
	add.s64 	%rd28, %rd1, %rd27;
	wmma.load.a.sync.aligned.row.m16n16k16.global.f16 	{%r72, %r73, %r74, %r75, %r76, %r77, %r78, %r79}, [%rd24], %r36;
	wmma.load.b.sync.aligned.row.m16n16k16.global.f16 	{%r80, %r81, %r82, %r83, %r84, %r85, %r86, %r87}, [%rd28], %r39;
	wmma.mma.sync.aligned.row.row.m16n16k16.f32.f32 {%f80, %f81, %f82, %f83, %f84, %f85, %f86, %f87}, {%r72, %r73, %r74, %r75, %r76, %r77, %r78, %r79}, {%r80, %r81, %r82, %r83, %r84, %r85, %r86, %r87}, {%f72, %f73, %f74, %f75, %f76, %f77, %f78, %f79};
	cvt.s64.s32 	%rd29, %r179;
	add.s64 	%rd30, %rd29, %rd3;
	shl.b64 	%rd31, %rd30, 1;
	add.s64 	%rd32, %rd1, %rd31;
	wmma.load.a.sync.aligned.row.m16n16k16.global.f16 	{%r88, %r89, %r90, %r91, %r92, %r93, %r94, %r95}, [%rd58], %r36;
	wmma.load.b.sync.aligned.row.m16n16k16.global.f16 	{%r96, %r97, %r98, %r99, %r100, %r101, %r102, %r103}, [%rd32], %r39;
	wmma.mma.sync.aligned.row.row.m16n16k16.f32.f32 {%f88, %f89, %f90, %f91, %f92, %f93, %f94, %f95}, {%r88, %r89, %r90, %r91, %r92, %r93, %r94, %r95}, {%r96, %r97, %r98, %r99, %r100, %r101, %r102, %r103}, {%f80, %f81, %f82, %f83, %f84, %f85, %f86, %f87};
	add.s64 	%rd33, %rd58, 32;
	cvt.s64.s32 	%rd34, %r180;
	add.s64 	%rd35, %rd34, %rd3;
	shl.b64 	%rd36, %rd35, 1;
	add.s64 	%rd37, %rd1, %rd36;
	wmma.load.a.sync.aligned.row.m16n16k16.global.f16 	{%r104, %r105, %r106, %r107, %r108, %r109, %r110, %r111}, [%rd33], %r36;
	wmma.load.b.sync.aligned.row.m16n16k16.global.f16 	{%r112, %r113, %r114, %r115, %r116, %r117, %r118, %r119}, [%rd37], %r39;
	wmma.mma.sync.aligned.row.row.m16n16k16.f32.f32 {%f120, %f121, %f122, %f123, %f124, %f125, %f126, %f127}, {%r104, %r105, %r106, %r107, %r108, %r109, %r110, %r111}, {%r112, %r113, %r114, %r115, %r116, %r117, %r118, %r119}, {%f88, %f89, %f90, %f91, %f92, %f93, %f94, %f95};
	add.s32 	%r182, %r182, 64;
	add.s64 	%rd58, %rd58, 128;
	shl.b32 	%r120, %r39, 6;
	add.s32 	%r180, %r180, %r120;
	add.s32 	%r179, %r179, %r120;
	add.s32 	%r178, %r178, %r120;
	add.s32 	%r177, %r177, %r120;
	add.s32 	%r176, %r176, 64;
	add.s32 	%r175, %r175, 4;
	setp.ne.s32 	%p16, %r175, 0;
	@%p16 bra 	$L__BB1_5;
$L__BB1_6:
	setp.eq.s32 	%p17, %r4, 0;
	@%p17 bra 	$L__BB1_10;
	setp.eq.s32 	%p18, %r4, 1;
	add.s32 	%r121, %r182, %r3;
	mul.wide.u32 	%rd38, %r121, 2;
	add.s64 	%rd39, %rd2, %rd38;
	mul.lo.s32 	%r25, %r182, %r39;
	cvt.s64.s32 	%rd40, %r25;
	add.s64 	%rd41, %rd40, %rd3;
	shl.b64 	%rd42, %rd41, 1;
	add.s64 	%rd43, %rd1, %rd42;
	wmma.load.a.sync.aligned.row.m16n16k16.global.f16 	{%r122, %r123, %r124, %r125, %r126, %r127, %r128, %r129}, [%rd39], %r36;
	wmma.load.b.sync.aligned.row.m16n16k16.global.f16 	{%r130, %r131, %r132, %r133, %r134, %r135, %r136, %r137}, [%rd43], %r39;
	wmma.mma.sync.aligned.row.row.m16n16k16.f32.f32 {%f120, %f121, %f122, %f123, %f124, %f125, %f126, %f127}, {%r122, %r123, %r124, %r125, %r126, %r127, %r128, %r129}, {%r130, %r131, %r132, %r133, %r134, %r135, %r136, %r137}, {%f120, %f121, %f122, %f123, %f124, %f125, %f126, %f127};
	@%p18 bra 	$L__BB1_10;
	setp.eq.s32 	%p19, %r4, 2;
	cvt.u64.u32 	%rd44, %r182;
	add.s64 	%rd46, %rd44, %rd45;
	shl.b64 	%rd47, %rd46, 1;
	add.s64 	%rd8, %rd2, %rd47;
	add.s64 	%rd48, %rd8, 32;
	shl.b32 	%r138, %r39, 4;
	add.s32 	%r139, %r25, %r138;
	cvt.s64.s32 	%rd49, %r139;
	add.s64 	%rd50, %rd49, %rd3;
	shl.b64 	%rd51, %rd50, 1;
	add.s64 	%rd52, %rd1, %rd51;
	wmma.load.a.sync.aligned.row.m16n16k16.global.f16 	{%r140, %r141, %r142, %r143, %r144, %r145, %r146, %r147}, [%rd48], %r36;
	wmma.load.b.sync.aligned.row.m16n16k16.global.f16 	{%r148, %r149, %r150, %r151, %r152, %r153, %r154, %r155}, [%rd52], %r39;
	wmma.mma.sync.aligned.row.row.m16n16k16.f32.f32 {%f120, %f121, %f122, %f123, %f124, %f125, %f126, %f127}, {%r140, %r141, %r142, %r143, %r144, %r145, %r146, %r147}, {%r148, %r149, %r150, %r151, %r152, %r153, %r154, %r155}, {%f120, %f121, %f122, %f123, %f124, %f125, %f126, %f127};
	@%p19 bra 	$L__BB1_10;
	add.s64 	%rd53, %rd8, 64;
	shl.b32 	%r156, %r39, 5;
	add.s32 	%r157, %r156, %r25;
	cvt.s64.s32 	%rd54, %r157;
	add.s64 	%rd55, %rd54, %rd3;
	shl.b64 	%rd56, %rd55, 1;
	add.s64 	%rd57, %rd1, %rd56;
	wmma.load.a.sync.aligned.row.m16n16k16.global.f16 	{%r158, %r159, %r160, %r161, %r162, %r163, %r164, %r165}, [%rd53], %r36;
	wmma.load.b.sync.aligned.row.m16n16k16.global.f16 	{%r166, %r167, %r168, %r169, %r170, %r171, %r172, %r173}, [%rd57], %r39;
	wmma.mma.sync.aligned.row.row.m16n16k16.f32.f32 {%f120, %f121, %f122, %f123, %f124, %f125, %f126, %f127}, {%r158, %r159, %r160, %r161, %r162, %r163, %r164, %r165}, {%r166, %r167, %r168, %r169, %r170, %r171, %r172, %r173}, {%f120, %f121, %f122, %f123, %f124, %f125, %f126, %f127};
$L__BB1_10:
	wmma.store.d.sync.aligned.row.m16n16k16.global.f32 	[%rd4], {%f120, %f121, %f122, %f123, %f124, %f125, %f126, %f127}, %r39;
	add.s32 	%r174, %r174, 1;
	setp.eq.s32 	%p20, %r174, %r37;
	@%p20 bra 	$L__BB1_23;
	bra.uni 	$L__BB1_3;
$L__BB1_11:
	and.b32  	%r27, %r37, 15;
	setp.lt.u32 	%p7, %r37, 16;
	@%p7 bra 	$L__BB1_14;
	and.b32  	%r28, %r37, 2147483632;
	mov.b32 	%r183, 0;
$L__BB1_13:
	.pragma "nounroll";
	mov.f32 	%f65, 0f00000000;
	wmma.store.d.sync.aligned.row.m16n16k16.global.f32 	[%rd4], {%f65, %f65, %f65, %f65, %f65, %f65, %f65, %f65}, %r39;
	wmma.store.d.sync.aligned.row.m16n16k16.global.f32 	[%rd4], {%f65, %f65, %f65, %f65, %f65, %f65, %f65, %f65}, %r39;
	wmma.store.d.sync.aligned.row.m16n16k16.global.f32 	[%rd4], {%f65, %f65, %f65, %f65, %f65, %f65, %f65, %f65}, %r39;
	wmma.store.d.sync.aligned.row.m16n16k16.global.f32 	[%rd4], {%f65, %f65, %f65, %f65, %f65, %f65, %f65, %f65}, %r39;
	wmma.store.d.sync.aligned.row.m16n16k16.global.f32 	[%rd4], {%f65, %f65, %f65, %f65, %f65, %f65, %f65, %f65}, %r39;
	wmma.store.d.sync.aligned.row.m16n16k16.global.f32 	[%rd4], {%f65, %f65, %f65, %f65, %f65, %f65, %f65, %f65}, %r39;
	wmma.store.d.sync.aligned.row.m16n16k16.global.f32 	[%rd4], {%f65, %f65, %f65, %f65, %f65, %f65, %f65, %f65}, %r39;
	wmma.store.d.sync.aligned.row.m16n16k16.global.f32 	[%rd4], {%f65, %f65, %f65, %f65, %f65, %f65, %f65, %f65}, %r39;
	wmma.store.d.sync.aligned.row.m16n16k16.global.f32 	[%rd4], {%f65, %f65, %f65, %f65, %f65, %f65, %f65, %f65}, %r39;
	wmma.store.d.sync.aligned.row.m16n16k16.global.f32 	[%rd4], {%f65, %f65, %f65, %f65, %f65, %f65, %f65, %f65}, %r39;
	wmma.store.d.sync.aligned.row.m16n16k16.global.f32 	[%rd4], {%f65, %f65, %f65, %f65, %f65, %f65, %f65, %f65}, %r39;
	wmma.store.d.sync.aligned.row.m16n16k16.global.f32 	[%rd4], {%f65, %f65, %f65, %f65, %f65, %f65, %f65, %f65}, %r39;
	wmma.store.d.sync.aligned.row.m16n16k16.global.f32 	[%rd4], {%f65, %f65, %f65, %f65, %f65, %f65, %f65, %f65}, %r39;
	wmma.store.d.sync.aligned.row.m16n16k16.global.f32 	[%rd4], {%f65, %f65, %f65, %f65, %f65, %f65, %f65, %f65}, %r39;
	wmma.store.d.sync.aligned.row.m16n16k16.global.f32 	[%rd4], {%f65, %f65, %f65, %f65, %f65, %f65, %f65, %f65}, %r39;
	wmma.store.d.sync.aligned.row.m16n16k16.global.f32 	[%rd4], {%f65, %f65, %f65, %f65, %f65, %f65, %f65, %f65}, %r39;
	add.s32 	%r183, %r183, 16;
	setp.ne.s32 	%p8, %r183, %r28;
	@%p8 bra 	$L__BB1_13;
$L__BB1_14:
	setp.eq.s32 	%p9, %r27, 0;
	@%p9 bra 	$L__BB1_23;
	and.b32  	%r31, %r37, 7;
	setp.lt.u32 	%p10, %r27, 8;
	@%p10 bra 	$L__BB1_17;
	mov.f32 	%f66, 0f00000000;
	wmma.store.d.sync.aligned.row.m16n16k16.global.f32 	[%rd4], {%f66, %f66, %f66, %f66, %f66, %f66, %f66, %f66}, %r39;
	wmma.store.d.sync.aligned.row.m16n16k16.global.f32 	[%rd4], {%f66, %f66, %f66, %f66, %f66, %f66, %f66, %f66}, %r39;
	wmma.store.d.sync.aligned.row.m16n16k16.global.f32 	[%rd4], {%f66, %f66, %f66, %f66, %f66, %f66, %f66, %f66}, %r39;
	wmma.store.d.sync.aligned.row.m16n16k16.global.f32 	[%rd4], {%f66, %f66, %f66, %f66, %f66, %f66, %f66, %f66}, %r39;
	wmma.store.d.sync.aligned.row.m16n16k16.global.f32 	[%rd4], {%f66, %f66, %f66, %f66, %f66, %f66, %f66, %f66}, %r39;
	wmma.store.d.sync.aligned.row.m16n16k16.global.f32 	[%rd4], {%f66, %f66, %f66, %f66, %f66, %f66, %f66, %f66}, %r39;
	wmma.store.d.sync.aligned.row.m16n16k16.global.f32 	[%rd4], {%f66, %f66, %f66, %f66, %f66, %f66, %f66, %f66}, %r39;
	wmma.store.d.sync.aligned.row.m16n16k16.global.f32 	[%rd4], {%f66, %f66, %f66, %f66, %f66, %f66, %f66, %f66}, %r39;
$L__BB1_17:
	setp.eq.s32 	%p11, %r31, 0;
	@%p11 bra 	$L__BB1_23;
	and.b32  	%r32, %r37, 3;
	setp.lt.u32 	%p12, %r31, 4;
	@%p12 bra 	$L__BB1_20;
	mov.f32 	%f67, 0f00000000;
	wmma.store.d.sync.aligned.row.m16n16k16.global.f32 	[%rd4], {%f67, %f67, %f67, %f67, %f67, %f67, %f67, %f67}, %r39;
	wmma.store.d.sync.aligned.row.m16n16k16.global.f32 	[%rd4], {%f67, %f67, %f67, %f67, %f67, %f67, %f67, %f67}, %r39;
	wmma.store.d.sync.aligned.row.m16n16k16.global.f32 	[%rd4], {%f67, %f67, %f67, %f67, %f67, %f67, %f67, %f67}, %r39;
	wmma.store.d.sync.aligned.row.m16n16k16.global.f32 	[%rd4], {%f67, %f67, %f67, %f67, %f67, %f67, %f67, %f67}, %r39;
$L__BB1_20:
	setp.eq.s32 	%p13, %r32, 0;
	@%p13 bra 	$L__BB1_23;
	mov.b32 	%r184, 0;
$L__BB1_22:
	.pragma "nounroll";
	mov.f32 	%f68, 0f00000000;
	wmma.store.d.sync.aligned.row.m16n16k16.global.f32 	[%rd4], {%f68, %f68, %f68, %f68, %f68, %f68, %f68, %f68}, %r39;
	add.s32 	%r184, %r184, 1;
	setp.ne.s32 	%p14, %r184, %r32;
	@%p14 bra 	$L__BB1_22;
$L__BB1_23:
	ret;

}
	// .globl	_Z14to_half_kernelPKfP6__halfi
.visible .entry _Z14to_half_kernelPKfP6__halfi(
	.param .u64 .ptr .align 1 _Z14to_half_kernelPKfP6__halfi_param_0,
	.param .u64 .ptr .align 1 _Z14to_half_kernelPKfP6__halfi_param_1,
	.param .u32 _Z14to_half_kernelPKfP6__halfi_param_2
)
{
	.reg .pred 	%p<2>;
	.reg .b16 	%rs<2>;
	.reg .b32 	%r<6>;
	.reg .b32 	%f<2>;
	.reg .b64 	%rd<9>;

	ld.param.u64 	%rd1, [_Z14to_half_kernelPKfP6__halfi_param_0];
	ld.param.u64 	%rd2, [_Z14to_half_kernelPKfP6__halfi_param_1];
	ld.param.u32 	%r2, [_Z14to_half_kernelPKfP6__halfi_param_2];
	mov.u32 	%r3, %ctaid.x;
	mov.u32 	%r4, %ntid.x;
	mov.u32 	%r5, %tid.x;
	mad.lo.s32 	%r1, %r3, %r4, %r5;
	setp.ge.s32 	%p1, %r1, %r2;
	@%p1 bra 	$L__BB2_2;
	cvta.to.global.u64 	%rd3, %rd1;
	cvta.to.global.u64 	%rd4, %rd2;
	mul.wide.s32 	%rd5, %r1, 4;
	add.s64 	%rd6, %rd3, %rd5;
	ld.global.nc.f32 	%f1, [%rd6];
	// begin inline asm
	{  cvt.rn.f16.f32 %rs1, %f1;}

	// end inline asm
	mul.wide.s32 	%rd7, %r1, 2;
	add.s64 	%rd8, %rd4, %rd7;
	st.global.u16 	[%rd8], %rs1;
$L__BB2_2:
	ret;

}


// ===== COMPILED SASS (sm_100) =====

	.target	sm_100

	.elftype	@"ET_EXEC"


//--------------------- .note.nv.tkinfo           --------------------------
	.section	.note.nv.tkinfo,"",@"SHT_NOTE"
	.sectionflags	@"SHF_NOTE_NV_TKINFO"
	.tkinfo
        /*0018*/ 	.word	0x00000002
        /*0030*/ 	.string	""
        /*0030*/ 	.string	"ptxas"
        /*0030*/ 	.string	"Cuda compilation tools, release 13.0, V13.0.88"
        /*0030*/ 	.string	"Build cuda_13.0.r13.0/compiler.36424714_0"
        /*0030*/ 	.string	"-arch sm_100 -m 64 "



//--------------------- .note.nv.cuinfo           --------------------------
	.section	.note.nv.cuinfo,"",@"SHT_NOTE"
	.sectionflags	@"SHF_NOTE_NV_CUINFO"
        /*0018*/ 	.short	0x0002
        /*001a*/ 	.short	0x0064
        /*001c*/ 	.short	0x0082
	.zero		2


//--------------------- .nv.info                  --------------------------
	.section	.nv.info,"",@"SHT_CUDA_INFO"
	.align	4


	//----- nvinfo : EIATTR_REGCOUNT
	.align		4
        /*0000*/ 	.byte	0x04, 0x2f
        /*0002*/ 	.short	(.L_1 - .L_0)
	.align		4
.L_0:
        /*0004*/ 	.word	index@(_Z16fp32_gemm_kernelPKfS0_Pfiiii)
        /*0008*/ 	.word	0x00000020


	//----- nvinfo : EIATTR_FRAME_SIZE
	.align		4
.L_1:
        /*000c*/ 	.byte	0x04, 0x11
        /*000e*/ 	.short	(.L_3 - .L_2)
	.align		4
.L_2:
        /*0010*/ 	.word	index@(_Z16fp32_gemm_kernelPKfS0_Pfiiii)
        /*0014*/ 	.word	0x00000000


	//----- nvinfo : EIATTR_REGCOUNT
	.align		4
.L_3:
        /*0018*/ 	.byte	0x04, 0x2f
        /*001a*/ 	.short	(.L_5 - .L_4)
	.align		4
.L_4:
        /*001c*/ 	.word	index@(_Z16wmma_gemm_kernelPK6__halfS1_Pfiiii)
        /*0020*/ 	.word	0x00000020


	//----- nvinfo : EIATTR_FRAME_SIZE
	.align		4
.L_5:
        /*0024*/ 	.byte	0x04, 0x11
        /*0026*/ 	.short	(.L_7 - .L_6)
	.align		4
.L_6:
        /*0028*/ 	.word	index@(_Z16wmma_gemm_kernelPK6__halfS1_Pfiiii)
        /*002c*/ 	.word	0x00000000


	//----- nvinfo : EIATTR_REGCOUNT
	.align		4
.L_7:
        /*0030*/ 	.byte	0x04, 0x2f
        /*0032*/ 	.short	(.L_9 - .L_8)
	.align		4
.L_8:
        /*0034*/ 	.word	index@(_Z14to_half_kernelPKfP6__halfi)
        /*0038*/ 	.word	0x0000000a


	//----- nvinfo : EIATTR_FRAME_SIZE
	.align		4
.L_9:
        /*003c*/ 	.byte	0x04, 0x11
        /*003e*/ 	.short	(.L_11 - .L_10)
	.align		4
.L_10:
        /*0040*/ 	.word	index@(_Z14to_half_kernelPKfP6__halfi)
        /*0044*/ 	.word	0x00000000


	//----- nvinfo : EIATTR_MIN_STACK_SIZE
	.align		4
.L_11:
        /*0048*/ 	.byte	0x04, 0x12
        /*004a*/ 	.short	(.L_13 - .L_12)
	.align		4
.L_12:
        /*004c*/ 	.word	index@(_Z14to_half_kernelPKfP6__halfi)
        /*0050*/ 	.word	0x00000000


	//----- nvinfo : EIATTR_MIN_STACK_SIZE
	.align		4
.L_13:
        /*0054*/ 	.byte	0x04, 0x12
        /*0056*/ 	.short	(.L_15 - .L_14)
	.align		4
.L_14:
        /*0058*/ 	.word	index@(_Z16wmma_gemm_kernelPK6__halfS1_Pfiiii)
        /*005c*/ 	.word	0x00000000


	//----- nvinfo : EIATTR_MIN_STACK_SIZE
	.align		4
.L_15:
        /*0060*/ 	.byte	0x04, 0x12
        /*0062*/ 	.short	(.L_17 - .L_16)
	.align		4
.L_16:
        /*0064*/ 	.word	index@(_Z16fp32_gemm_kernelPKfS0_Pfiiii)
        /*0068*/ 	.word	0x00000000
.L_17:


//--------------------- .nv.compat                --------------------------
	.section	.nv.compat,"",@"SHT_CUDA_COMPAT_INFO"
	.align	4
        /*0000*/ 	.byte	0x02, 0x09, 0x00, 0x00, 0x02, 0x02, 0x01, 0x00, 0x02, 0x05, 0x05, 0x00, 0x03, 0x07, 0x01, 0x01
        /*0010*/ 	.byte	0x02, 0x03, 0x00, 0x00, 0x02, 0x06, 0x01, 0x00, 0x04, 0x0b, 0x08, 0x00, 0x09, 0x00, 0x00, 0x00
        /*0020*/ 	.byte	0x00, 0x00, 0x00, 0x00


//--------------------- .nv.info._Z14to_half_kernelPKfP6__halfi --------------------------
	.section	.nv.info._Z14to_half_kernelPKfP6__halfi,"",@"SHT_CUDA_INFO"
	.sectionflags	@""
	.align	4


	//----- nvinfo : EIATTR_CUDA_API_VERSION
	.align		4
        /*0000*/ 	.byte	0x04, 0x37
        /*0002*/ 	.short	(.L_19 - .L_18)
.L_18:
        /*0004*/ 	.word	0x00000082


	//----- nvinfo : EIATTR_KPARAM_INFO
	.align		4
.L_19:
        /*0008*/ 	.byte	0x04, 0x17
        /*000a*/ 	.short	(.L_21 - .L_20)
.L_20:
        /*000c*/ 	.word	0x00000000
        /*0010*/ 	.short	0x0002
        /*0012*/ 	.short	0x0010
        /*0014*/ 	.byte	0x00, 0xf0, 0x11, 0x00


	//----- nvinfo : EIATTR_KPARAM_INFO
	.align		4
.L_21:
        /*0018*/ 	.byte	0x04, 0x17
        /*001a*/ 	.short	(.L_23 - .L_22)
.L_22:
        /*001c*/ 	.word	0x00000000
        /*0020*/ 	.short	0x0001
        /*0022*/ 	.short	0x0008
        /*0024*/ 	.byte	0x00, 0xf5, 0x21, 0x00


	//----- nvinfo : EIATTR_KPARAM_INFO
	.align		4
.L_23:
        /*0028*/ 	.byte	0x04, 0x17
        /*002a*/ 	.short	(.L_25 - .L_24)
.L_24:
        /*002c*/ 	.word	0x00000000
        /*0030*/ 	.short	0x0000
        /*0032*/ 	.short	0x0000
        /*0034*/ 	.byte	0x00, 0xf5, 0x21, 0x00


	//----- nvinfo : EIATTR_SPARSE_MMA_MASK
	.align		4
.L_25:
        /*0038*/ 	.byte	0x03, 0x50
        /*003a*/ 	.short	0x0000


	//----- nvinfo : EIATTR_MAXREG_COUNT
	.align		4
        /*003c*/ 	.byte	0x03, 0x1b
        /*003e*/ 	.short	0x00ff


	//----- nvinfo : EIATTR_MERCURY_ISA_VERSION
	.align		4
        /*0040*/ 	.byte	0x03, 0x5f
        /*0042*/ 	.short	0x0101


	//----- nvinfo : EIATTR_VRC_CTA_INIT_COUNT
	.align		4
        /*0044*/ 	.byte	0x02, 0x4a
	.zero		1
	.zero		1


	//----- nvinfo : EIATTR_EXIT_INSTR_OFFSETS
	.align		4
        /*0048*/ 	.byte	0x04, 0x1c
        /*004a*/ 	.short	(.L_27 - .L_26)


	//   ....[0]....
.L_26:
        /*004c*/ 	.word	0x00000070


	//   ....[1]....
        /*0050*/ 	.word	0x00000100


	//----- nvinfo : EIATTR_CBANK_PARAM_SIZE
	.align		4
.L_27:
        /*0054*/ 	.byte	0x03, 0x19
        /*0056*/ 	.short	0x0014


	//----- nvinfo : EIATTR_PARAM_CBANK
	.align		4
        /*0058*/ 	.byte	0x04, 0x0a
        /*005a*/ 	.short	(.L_29 - .L_28)
	.align		4
.L_28:
        /*005c*/ 	.word	index@(.nv.constant0._Z14to_half_kernelPKfP6__halfi)
        /*0060*/ 	.short	0x0380
        /*0062*/ 	.short	0x0014


	//----- nvinfo : EIATTR_SW_WAR
	.align		4
.L_29:
        /*0064*/ 	.byte	0x04, 0x36
        /*0066*/ 	.short	(.L_31 - .L_30)
.L_30:
        /*0068*/ 	.word	0x00000008
.L_31:


//--------------------- .nv.info._Z16wmma_gemm_kernelPK6__halfS1_Pfiiii --------------------------
	.section	.nv.info._Z16wmma_gemm_kernelPK6__halfS1_Pfiiii,"",@"SHT_CUDA_INFO"
	.sectionflags	@""
	.align	4


	//----- nvinfo : EIATTR_CUDA_API_VERSION
	.align		4
        /*0000*/ 	.byte	0x04, 0x37
        /*0002*/ 	.short	(.L_33 - .L_32)
.L_32:
        /*0004*/ 	.word	0x00000082


	//----- nvinfo : EIATTR_KPARAM_INFO
	.align		4
.L_33:
        /*0008*/ 	.byte	0x04, 0x17
        /*000a*/ 	.short	(.L_35 - .L_34)
.L_34:
        /*000c*/ 	.word	0x00000000
        /*0010*/ 	.short	0x0006
        /*0012*/ 	.short	0x0024
        /*0014*/ 	.byte	0x00, 0xf0, 0x11, 0x00


	//----- nvinfo : EIATTR_KPARAM_INFO
	.align		4
.L_35:
        /*0018*/ 	.byte	0x04, 0x17
        /*001a*/ 	.short	(.L_37 - .L_36)
.L_36:
        /*001c*/ 	.word	0x00000000
        /*0020*/ 	.short	0x0005
        /*0022*/ 	.short	0x0020
        /*0024*/ 	.byte	0x00, 0xf0, 0x11, 0x00


	//----- nvinfo : EIATTR_KPARAM_INFO
	.align		4
.L_37:
        /*0028*/ 	.byte	0x04, 0x17
        /*002a*/ 	.short	(.L_39 - .L_38)
.L_38:
        /*002c*/ 	.word	0x00000000
        /*0030*/ 	.short	0x0004
        /*0032*/ 	.short	0x001c
        /*0034*/ 	.byte	0x00, 0xf0, 0x11, 0x00


	//----- nvinfo : EIATTR_KPARAM_INFO
	.align		4
.L_39:
        /*0038*/ 	.byte	0x04, 0x17
        /*003a*/ 	.short	(.L_41 - .L_40)
.L_40:
        /*003c*/ 	.word	0x00000000
        /*0040*/ 	.short	0x0003
        /*0042*/ 	.short	0x0018
        /*0044*/ 	.byte	0x00, 0xf0, 0x11, 0x00


	//----- nvinfo : EIATTR_KPARAM_INFO
	.align		4
.L_41:
        /*0048*/ 	.byte	0x04, 0x17
        /*004a*/ 	.short	(.L_43 - .L_42)
.L_42:
        /*004c*/ 	.word	0x00000000
        /*0050*/ 	.short	0x0002
        /*0052*/ 	.short	0x0010
        /*0054*/ 	.byte	0x00, 0xf5, 0x21, 0x00


	//----- nvinfo : EIATTR_KPARAM_INFO
	.align		4
.L_43:
        /*0058*/ 	.byte	0x04, 0x17
        /*005a*/ 	.short	(.L_45 - .L_44)
.L_44:
        /*005c*/ 	.word	0x00000000
        /*0060*/ 	.short	0x0001
        /*0062*/ 	.short	0x0008
        /*0064*/ 	.byte	0x00, 0xf5, 0x21, 0x00


	//----- nvinfo : EIATTR_KPARAM_INFO
	.align		4
.L_45:
        /*0068*/ 	.byte	0x04, 0x17
        /*006a*/ 	.short	(.L_47 - .L_46)
.L_46:
        /*006c*/ 	.word	0x00000000
        /*0070*/ 	.short	0x0000
        /*0072*/ 	.short	0x0000
        /*0074*/ 	.byte	0x00, 0xf5, 0x21, 0x00


	//----- nvinfo : EIATTR_SPARSE_MMA_MASK
	.align		4
.L_47:
        /*0078*/ 	.byte	0x03, 0x50
        /*007a*/ 	.short	0x0000


	//----- nvinfo : EIATTR_WMMA_USED
	.align		4
        /*007c*/ 	.byte	0x01, 0x2b
	.zero		2


	//----- nvinfo : EIATTR_MAXREG_COUNT
	.align		4
        /*0080*/ 	.byte	0x03, 0x1b
        /*0082*/ 	.short	0x00ff


	//----- nvinfo : EIATTR_MERCURY_ISA_VERSION
	.align		4
        /*0084*/ 	.byte	0x03, 0x5f
        /*0086*/ 	.short	0x0101


	//----- nvinfo : EIATTR_VRC_CTA_INIT_COUNT
	.align		4
        /*0088*/ 	.byte	0x02, 0x4a
	.zero		1
	.zero		1


	//----- nvinfo : EIATTR_EXIT_INSTR_OFFSETS
	.align		4
        /*008c*/ 	.byte	0x04, 0x1c
        /*008e*/ 	.short	(.L_49 - .L_48)


	//   ....[0]....
.L_48:
        /*0090*/ 	.word	0x000000b0


	//   ....[1]....
        /*0094*/ 	.word	0x00001280


	//   ....[2]....
        /*0098*/ 	.word	0x000017d0


	//   ....[3]....
        /*009c*/ 	.word	0x00001ac0


	//   ....[4]....
        /*00a0*/ 	.word	0x00001cb0


	//   ....[5]....
        /*00a4*/ 	.word	0x00001de0


	//----- nvinfo : EIATTR_CBANK_PARAM_SIZE
	.align		4
.L_49:
        /*00a8*/ 	.byte	0x03, 0x19
        /*00aa*/ 	.short	0x0028


	//----- nvinfo : EIATTR_PARAM_CBANK
	.align		4
        /*00ac*/ 	.byte	0x04, 0x0a
        /*00ae*/ 	.short	(.L_51 - .L_50)
	.align		4
.L_50:
        /*00b0*/ 	.word	index@(.nv.constant0._Z16wmma_gemm_kernelPK6__halfS1_Pfiiii)
        /*00b4*/ 	.short	0x0380
        /*00b6*/ 	.short	0x0028


	//----- nvinfo : EIATTR_SW_WAR
	.align		4
.L_51:
        /*00b8*/ 	.byte	0x04, 0x36
        /*00ba*/ 	.short	(.L_53 - .L_52)
.L_52:
        /*00bc*/ 	.word	0x00000008
.L_53:


//--------------------- .nv.info._Z16fp32_gemm_kernelPKfS0_Pfiiii --------------------------
	.section	.nv.info._Z16fp32_gemm_kernelPKfS0_Pfiiii,"",@"SHT_CUDA_INFO"
	.sectionflags	@""
	.align	4


	//----- nvinfo : EIATTR_CUDA_API_VERSION
	.align		4
        /*0000*/ 	.byte	0x04, 0x37
        /*0002*/ 	.short	(.L_55 - .L_54)
.L_54:
        /*0004*/ 	.word	0x00000082


	//----- nvinfo : EIATTR_KPARAM_INFO
	.align		4
.L_55:
        /*0008*/ 	.byte	0x04, 0x17
        /*000a*/ 	.short	(.L_57 - .L_56)
.L_56:
        /*000c*/ 	.word	0x00000000
        /*0010*/ 	.short	0x0006
        /*0012*/ 	.short	0x0024
        /*0014*/ 	.byte	0x00, 0xf0, 0x11, 0x00


	//----- nvinfo : EIATTR_KPARAM_INFO
	.align		4
.L_57:
        /*0018*/ 	.byte	0x04, 0x17
        /*001a*/ 	.short	(.L_59 - .L_58)
.L_58:
        /*001c*/ 	.word	0x00000000
        /*0020*/ 	.short	0x0005
        /*0022*/ 	.short	0x0020
        /*0024*/ 	.byte	0x00, 0xf0, 0x11, 0x00


	//----- nvinfo : EIATTR_KPARAM_INFO
	.align		4
.L_59:
        /*0028*/ 	.byte	0x04, 0x17
        /*002a*/ 	.short	(.L_61 - .L_60)
.L_60:
        /*002c*/ 	.word	0x00000000
        /*0030*/ 	.short	0x0004
        /*0032*/ 	.short	0x001c
        /*0034*/ 	.byte	0x00, 0xf0, 0x11, 0x00


	//----- nvinfo : EIATTR_KPARAM_INFO
	.align		4
.L_61:
        /*0038*/ 	.byte	0x04, 0x17
        /*003a*/ 	.short	(.L_63 - .L_62)
.L_62:
        /*003c*/ 	.word	0x00000000
        /*0040*/ 	.short	0x0003
        /*0042*/ 	.short	0x0018
        /*0044*/ 	.byte	0x00, 0xf0, 0x11, 0x00


	//----- nvinfo : EIATTR_KPARAM_INFO
	.align		4
.L_63:
        /*0048*/ 	.byte	0x04, 0x17
        /*004a*/ 	.short	(.L_65 - .L_64)
.L_64:
        /*004c*/ 	.word	0x00000000
        /*0050*/ 	.short	0x0002
        /*0052*/ 	.short	0x0010
        /*0054*/ 	.byte	0x00, 0xf5, 0x21, 0x00


	//----- nvinfo : EIATTR_KPARAM_INFO
	.align		4
.L_65:
        /*0058*/ 	.byte	0x04, 0x17
        /*005a*/ 	.short	(.L_67 - .L_66)
.L_66:
        /*005c*/ 	.word	0x00000000
        /*0060*/ 	.short	0x0001
        /*0062*/ 	.short	0x0008
        /*0064*/ 	.byte	0x00, 0xf5, 0x21, 0x00


	//----- nvinfo : EIATTR_KPARAM_INFO
	.align		4
.L_67:
        /*0068*/ 	.byte	0x04, 0x17
        /*006a*/ 	.short	(.L_69 - .L_68)
.L_68:
        /*006c*/ 	.word	0x00000000
        /*0070*/ 	.short	0x0000
        /*0072*/ 	.short	0x0000
        /*0074*/ 	.byte	0x00, 0xf5, 0x21, 0x00


	//----- nvinfo : EIATTR_SPARSE_MMA_MASK
	.align		4
.L_69:
        /*0078*/ 	.byte	0x03, 0x50
        /*007a*/ 	.short	0x0000


	//----- nvinfo : EIATTR_MAXREG_COUNT
	.align		4
        /*007c*/ 	.byte	0x03, 0x1b
        /*007e*/ 	.short	0x00ff


	//----- nvinfo : EIATTR_MERCURY_ISA_VERSION
	.align		4
        /*0080*/ 	.byte	0x03, 0x5f
        /*0082*/ 	.short	0x0101


	//----- nvinfo : EIATTR_VRC_CTA_INIT_COUNT
	.align		4
        /*0084*/ 	.byte	0x02, 0x4a
	.zero		1
	.zero		1


	//----- nvinfo : EIATTR_EXIT_INSTR_OFFSETS
	.align		4
        /*0088*/ 	.byte	0x04, 0x1c
        /*008a*/ 	.short	(.L_71 - .L_70)


	//   ....[0]....
.L_70:
        /*008c*/ 	.word	0x000000e0


	//   ....[1]....
        /*0090*/ 	.word	0x000009c0


	//----- nvinfo : EIATTR_CBANK_PARAM_SIZE
	.align		4
.L_71:
        /*0094*/ 	.byte	0x03, 0x19
        /*0096*/ 	.short	0x0028


	//----- nvinfo : EIATTR_PARAM_CBANK
	.align		4
        /*0098*/ 	.byte	0x04, 0x0a
        /*009a*/ 	.short	(.L_73 - .L_72)
	.align		4
.L_72:
        /*009c*/ 	.word	index@(.nv.constant0._Z16fp32_gemm_kernelPKfS0_Pfiiii)
        /*00a0*/ 	.short	0x0380
        /*00a2*/ 	.short	0x0028


	//----- nvinfo : EIATTR_SW_WAR
	.align		4
.L_73:
        /*00a4*/ 	.byte	0x04, 0x36
        /*00a6*/ 	.short	(.L_75 - .L_74)
.L_74:
        /*00a8*/ 	.word	0x00000008
.L_75:


//--------------------- .nv.callgraph             --------------------------
	.section	.nv.callgraph,"",@"SHT_CUDA_CALLGRAPH"
	.align	4
	.sectionentsize	8
	.align		4
        /*0000*/ 	.word	0x00000000
	.align		4
        /*0004*/ 	.word	0xffffffff
	.align		4
        /*0008*/ 	.word	0x00000000
	.align		4
        /*000c*/ 	.word	0xfffffffe
	.align		4
        /*0010*/ 	.word	0x00000000
	.align		4
        /*0014*/ 	.word	0xfffffffd
	.align		4
        /*0018*/ 	.word	0x00000000
	.align		4
        /*001c*/ 	.word	0xfffffffc


//--------------------- .text._Z14to_half_kernelPKfP6__halfi --------------------------
	.section	.text._Z14to_half_kernelPKfP6__halfi,"ax",@progbits
	.align	128
        .global         _Z14to_half_kernelPKfP6__halfi
        .type           _Z14to_half_kernelPKfP6__halfi,@function
        .size           _Z14to_half_kernelPKfP6__halfi,(.L_x_19 - _Z14to_half_kernelPKfP6__halfi)
        .other          _Z14to_half_kernelPKfP6__halfi,@"STO_CUDA_ENTRY STV_DEFAULT"
_Z14to_half_kernelPKfP6__halfi:
.text._Z14to_half_kernelPKfP6__halfi:
[----:B------:R-:W-:Y:S01]  /*0000*/  LDC R1, c[0x0][0x37c] ;  /* 0x0000df00ff017b82 */ /* 0x000fe20000000800 */
[----:B------:R-:W0:Y:S07]  /*0010*/  S2R R0, SR_TID.X ;  /* 0x0000000000007919 */ /* 0x000e2e0000002100 */
[----:B------:R-:W0:Y:S01]  /*0020*/  S2UR UR4, SR_CTAID.X ;  /* 0x00000000000479c3 */ /* 0x000e220000002500 */
[----:B------:R-:W1:Y:S07]  /*0030*/  LDCU UR5, c[0x0][0x390] ;  /* 0x00007200ff0577ac */ /* 0x000e6e0008000800 */
[----:B------:R-:W0:Y:S02]  /*0040*/  LDC R7, c[0x0][0x360] ;  /* 0x0000d800ff077b82 */ /* 0x000e240000000800 */
[----:B0-----:R-:W-:-:S05]  /*0050*/  IMAD R7, R7, UR4, R0 ;  /* 0x0000000407077c24 */ /* 0x001fca000f8e0200 */
[----:B-1----:R-:W-:-:S13]  /*0060*/  ISETP.GE.AND P0, PT, R7, UR5, PT ;  /* 0x0000000507007c0c */ /* 0x002fda000bf06270 */
[----:B------:R-:W-:Y:S05]  /*0070*/  @P0 EXIT ;  /* 0x000000000000094d */ /* 0x000fea0003800000 */
[----:B------:R-:W0:Y:S01]  /*0080*/  LDC.64 R2, c[0x0][0x380] ;  /* 0x0000e000ff027b82 */ /* 0x000e220000000a00 */
[----:B------:R-:W1:Y:S07]  /*0090*/  LDCU.64 UR4, c[0x0][0x358] ;  /* 0x00006b00ff0477ac */ /* 0x000e6e0008000a00 */
[----:B------:R-:W2:Y:S01]  /*00a0*/  LDC.64 R4, c[0x0][0x388] ;  /* 0x0000e200ff047b82 */ /* 0x000ea20000000a00 */
[----:B0-----:R-:W-:-:S06]  /*00b0*/  IMAD.WIDE R2, R7, 0x4, R2 ;  /* 0x0000000407027825 */ /* 0x001fcc00078e0202 */
[----:B-1----:R-:W3:Y:S01]  /*00c0*/  LDG.E.CONSTANT R2, desc[UR4][R2.64] ;  /* 0x0000000402027981 */ /* 0x002ee2000c1e9900 */
[----:B--2---:R-:W-:Y:S01]  /*00d0*/  IMAD.WIDE R4, R7, 0x2, R4 ;  /* 0x0000000207047825 */ /* 0x004fe200078e0204 */
[----:B---3--:R-:W-:-:S05]  /*00e0*/  F2FP.F16.F32.PACK_AB R0, RZ, R2 ;  /* 0x00000002ff00723e */ /* 0x008fca00000000ff */
[----:B------:R-:W-:Y:S01]  /*00f0*/  STG.E.U16 desc[UR4][R4.64], R0 ;  /* 0x0000000004007986 */ /* 0x000fe2000c101504 */
[----:B------:R-:W-:Y:S05]  /*0100*/  EXIT ;  /* 0x000000000000794d */ /* 0x000fea0003800000 */
.L_x_0:
[----:B------:R-:W-:-:S00]  /*0110*/  BRA `(.L_x_0) ;  /* 0xfffffffc00fc7947 */ /* 0x000fc0000383ffff */
[----:B------:R-:W-:-:S00]  /*0120*/  NOP ;  /* 0x0000000000007918 */ /* 0x000fc00000000000 */
        /* <DEDUP_REMOVED lines=13> */
.L_x_19:


//--------------------- .text._Z16wmma_gemm_kernelPK6__halfS1_Pfiiii --------------------------
	.section	.text._Z16wmma_gemm_kernelPK6__halfS1_Pfiiii,"ax",@progbits
	.align	128
        .global         _Z16wmma_gemm_kernelPK6__halfS1_Pfiiii
        .type           _Z16wmma_gemm_kernelPK6__halfS1_Pfiiii,@function
        .size           _Z16wmma_gemm_kernelPK6__halfS1_Pfiiii,(.L_x_20 - _Z16wmma_gemm_kernelPK6__halfS1_Pfiiii)
        .other          _Z16wmma_gemm_kernelPK6__halfS1_Pfiiii,@"STO_CUDA_ENTRY STV_DEFAULT"
_Z16wmma_gemm_kernelPK6__halfS1_Pfiiii:
.text._Z16wmma_gemm_kernelPK6__halfS1_Pfiiii:
[----:B------:R-:W-:Y:S08]  /*0000*/  LDC R1, c[0x0][0x37c] ;  /* 0x0000df00ff017b82 */ /* 0x000ff00000000800 */
[----:B------:R-:W0:Y:S01]  /*0010*/  S2UR UR8, SR_CTAID.X ;  /* 0x00000000000879c3 */ /* 0x000e220000002500 */
[----:B------:R-:W1:Y:S01]  /*0020*/  LDCU.64 UR14, c[0x0][0x398] ;  /* 0x00007300ff0e77ac */ /* 0x000e620008000a00 */
[----:B------:R-:W2:Y:S06]  /*0030*/  LDCU UR5, c[0x0][0x3a4] ;  /* 0x00007480ff0577ac */ /* 0x000eac0008000800 */
[----:B------:R-:W3:Y:S01]  /*0040*/  S2UR UR10, SR_CTAID.Y ;  /* 0x00000000000a79c3 */ /* 0x000ee20000002600 */
[----:B0-----:R-:W-:-:S04]  /*0050*/  USHF.L.U32 UR8, UR8, 0x4, URZ ;  /* 0x0000000408087899 */ /* 0x001fc800080006ff */
[----:B-1----:R-:W-:Y:S02]  /*0060*/  UISETP.GE.AND UP0, UPT, UR8, UR15, UPT ;  /* 0x0000000f0800728c */ /* 0x002fe4000bf06270 */
[----:B---3--:R-:W-:-:S04]  /*0070*/  USHF.L.U32 UR10, UR10, 0x4, URZ ;  /* 0x000000040a0a7899 */ /* 0x008fc800080006ff */
[----:B------:R-:W-:-:S04]  /*0080*/  UISETP.GE.OR UP0, UPT, UR10, UR14, UP0 ;  /* 0x0000000e0a00728c */ /* 0x000fc80008706670 */
[----:B--2---:R-:W-:-:S06]  /*0090*/  UISETP.LT.OR UP0, UPT, UR5, 0x1, UP0 ;  /* 0x000000010500788c */ /* 0x004fcc0008701670 */
[----:B------:R-:W-:-:S13]  /*00a0*/  PLOP3.LUT P0, PT, PT, PT, UP0, 0x80, 0x8 ;  /* 0x000000000008781c */ /* 0x000fda0003f0f008 */
[----:B------:R-:W-:Y:S05]  /*00b0*/  @P0 EXIT ;  /* 0x000000000000094d */ /* 0x000fea0003800000 */
[----:B------:R-:W0:Y:S01]  /*00c0*/  LDCU.64 UR12, c[0x0][0x390] ;  /* 0x00007200ff0c77ac */ /* 0x000e220008000a00 */
[----:B------:R-:W1:Y:S01]  /*00d0*/  LDCU UR6, c[0x0][0x3a0] ;  /* 0x00007400ff0677ac */ /* 0x000e620008000800 */
[----:B------:R-:W-:Y:S01]  /*00e0*/  UIMAD UR9, UR10, UR15, URZ ;  /* 0x0000000f0a0972a4 */ /* 0x000fe2000f8e02ff */
[----:B------:R-:W2:Y:S03]  /*00f0*/  LDCU.64 UR16, c[0x0][0x358] ;  /* 0x00006b00ff1077ac */ /* 0x000ea60008000a00 */
[----:B------:R-:W-:-:S04]  /*0100*/  UIADD3 UR9, UP0, UPT, UR9, UR8, URZ ;  /* 0x0000000809097290 */ /* 0x000fc8000ff1e0ff */
[----:B------:R-:W-:Y:S02]  /*0110*/  UIADD3.X UR4, UPT, UPT, URZ, URZ, URZ, UP0, !UPT ;  /* 0x000000ffff047290 */ /* 0x000fe400087fe4ff */
[----:B0-----:R-:W-:-:S04]  /*0120*/  ULEA UR7, UP0, UR9, UR12, 0x2 ;  /* 0x0000000c09077291 */ /* 0x001fc8000f8010ff */
[----:B------:R-:W-:Y:S02]  /*0130*/  ULEA.HI.X UR9, UR9, UR13, UR4, 0x2, UP0 ;  /* 0x0000000d09097291 */ /* 0x000fe400080f1404 */
[----:B-1----:R-:W-:-:S09]  /*0140*/  UISETP.GE.AND UP0, UPT, UR6, 0x1, UPT ;  /* 0x000000010600788c */ /* 0x002fd2000bf06270 */
[----:B--2---:R-:W-:Y:S05]  /*0150*/  BRA.U !UP0, `(.L_x_1) ;  /* 0x0000001108507547 */ /* 0x004fea000b800000 */
[----:B------:R-:W-:Y:S01]  /*0160*/  UIMAD UR10, UR10, UR6, URZ ;  /* 0x000000060a0a72a4 */ /* 0x000fe2000f8e02ff */
[----:B------:R-:W-:-:S11]  /*0170*/  UMOV UR4, URZ ;  /* 0x000000ff00047c82 */ /* 0x000fd60008000000 */
.L_x_5:
[----:B0-----:R-:W0:Y:S01]  /*0180*/  LDCU UR24, c[0x0][0x3a0] ;  /* 0x00007400ff1877ac */ /* 0x001e220008000800 */
[----:B------:R-:W-:Y:S02]  /*0190*/  CS2R R10, SRZ ;  /* 0x00000000000a7805 */ /* 0x000fe4000001ff00 */
[----:B------:R-:W-:Y:S02]  /*01a0*/  CS2R R8, SRZ ;  /* 0x0000000000087805 */ /* 0x000fe4000001ff00 */
[----:B------:R-:W-:Y:S01]  /*01b0*/  CS2R R6, SRZ ;  /* 0x0000000000067805 */ /* 0x000fe2000001ff00 */
[----:B------:R-:W1:Y:S01]  /*01c0*/  LDCU UR5, c[0x0][0x3a0] ;  /* 0x00007400ff0577ac */ /* 0x000e620008000800 */
[----:B------:R-:W-:Y:S01]  /*01d0*/  CS2R R4, SRZ ;  /* 0x0000000000047805 */ /* 0x000fe2000001ff00 */
[----:B0-----:R-:W-:Y:S02]  /*01e0*/  UISETP.GE.U32.AND UP1, UPT, UR24, 0x31, UPT ;  /* 0x000000311800788c */ /* 0x001fe4000bf26070 */
[----:B-1----:R-:W-:-:S04]  /*01f0*/  UIADD3 UR5, UPT, UPT, UR5, -0x1, URZ ;  /* 0xffffffff05057890 */ /* 0x002fc8000fffe0ff */
[----:B------:R-:W-:-:S03]  /*0200*/  ULEA.HI UR11, UR5, 0x1, URZ, 0x1c ;  /* 0x00000001050b7891 */ /* 0x000fc6000f8fe0ff */
[----:B------:R-:W-:Y:S01]  /*0210*/  UMOV UR5, URZ ;  /* 0x000000ff00057c82 */ /* 0x000fe20008000000 */
[----:B------:R-:W-:-:S04]  /*0220*/  ULOP3.LUT UR11, UR11, 0x3, URZ, 0xc0, !UPT ;  /* 0x000000030b0b7892 */ /* 0x000fc8000f8ec0ff */
[----:B------:R-:W-:Y:S01]  /*0230*/  UISETP.NE.AND UP0, UPT, UR11, URZ, UPT ;  /* 0x000000ff0b00728c */ /* 0x000fe2000bf05270 */
[----:B------:R-:W-:Y:S10]  /*0240*/  BRA.U !UP1, `(.L_x_2) ;  /* 0x00000009092c7547 */ /* 0x000ff4000b800000 */
[----:B------:R-:W0:Y:S01]  /*0250*/  S2R R17, SR_LANEID ;  /* 0x0000000000117919 */ /* 0x000e220000000000 */
[----:B------:R-:W1:Y:S01]  /*0260*/  LDCU UR29, c[0x0][0x39c] ;  /* 0x00007380ff1d77ac */ /* 0x000e620008000800 */
[----:B------:R-:W-:Y:S02]  /*0270*/  IMAD.MOV.U32 R3, RZ, RZ, RZ ;  /* 0x000000ffff037224 */ /* 0x000fe400078e00ff */
[----:B------:R-:W-:Y:S01]  /*0280*/  IMAD.MOV.U32 R11, RZ, RZ, RZ ;  /* 0x000000ffff0b7224 */ /* 0x000fe200078e00ff */
[----:B------:R-:W2:Y:S01]  /*0290*/  LDCU.64 UR12, c[0x0][0x380] ;  /* 0x00007000ff0c77ac */ /* 0x000ea20008000a00 */
[----:B------:R-:W-:Y:S02]  /*02a0*/  USHF.R.U32.HI UR6, URZ, 0x1, UR24 ;  /* 0x00000001ff067899 */ /* 0x000fe40008011618 */
[----:B------:R-:W-:Y:S01]  /*02b0*/  UIADD3 UR5, UPT, UPT, UR24, -0x1, URZ ;  /* 0xffffffff18057890 */ /* 0x000fe2000fffe0ff */
[----:B------:R-:W3:Y:S03]  /*02c0*/  LDCU.64 UR20, c[0x0][0x380] ;  /* 0x00007000ff1477ac */ /* 0x000ee60008000a00 */
[----:B------:R-:W-:-:S02]  /*02d0*/  ULEA.HI UR5, UR5, 0x1, URZ, 0x1c ;  /* 0x0000000105057891 */ /* 0x000fc4000f8fe0ff */
[----:B-1----:R-:W-:Y:S02]  /*02e0*/  USHF.R.U32.HI UR14, URZ, 0x1, UR29 ;  /* 0x00000001ff0e7899 */ /* 0x002fe4000801161d */
[----:B------:R-:W-:Y:S02]  /*02f0*/  ULOP3.LUT UR5, UR5, 0x1ffffffc, URZ, 0xc0, !UPT ;  /* 0x1ffffffc05057892 */ /* 0x000fe4000f8ec0ff */
[----:B--2---:R-:W-:Y:S01]  /*0300*/  UIMAD.WIDE.U32 UR12, UR10, 0x2, UR12 ;  /* 0x000000020a0c78a5 */ /* 0x004fe2000f8e000c */
[----:B------:R-:W1:Y:S03]  /*0310*/  LDCU.64 UR22, c[0x0][0x388] ;  /* 0x00007100ff1677ac */ /* 0x000e660008000a00 */
[----:B------:R-:W-:Y:S02]  /*0320*/  UIADD3 UR28, UP1, UPT, UR12, 0x40, URZ ;  /* 0x000000400c1c7890 */ /* 0x000fe4000ff3e0ff */
[----:B------:R-:W-:Y:S01]  /*0330*/  UIADD3 UR12, UPT, UPT, -UR5, URZ, URZ ;  /* 0x000000ff050c7290 */ /* 0x000fe2000fffe1ff */
[----:B0-----:R-:W-:Y:S01]  /*0340*/  LOP3.LUT R2, R17, 0x3, RZ, 0xc0, !PT ;  /* 0x0000000311027812 */ /* 0x001fe200078ec0ff */
[----:B------:R-:W-:Y:S01]  /*0350*/  UIADD3.X UR18, UPT, UPT, URZ, UR13, URZ, UP1, !UPT ;  /* 0x0000000dff127290 */ /* 0x000fe20008ffe4ff */
[----:B------:R-:W-:Y:S01]  /*0360*/  SHF.R.U32.HI R17, RZ, 0x2, R17 ;  /* 0x00000002ff117819 */ /* 0x000fe20000011611 */
[----:B------:R-:W-:-:S02]  /*0370*/  USHF.L.U32 UR19, UR29, 0x5, URZ ;  /* 0x000000051d137899 */ /* 0x000fc400080006ff */
[----:B------:R-:W-:Y:S02]  /*0380*/  USHF.L.U32 UR25, UR29, 0x4, URZ ;  /* 0x000000041d197899 */ /* 0x000fe400080006ff */
[C-C-:B------:R-:W-:Y:S01]  /*0390*/  IMAD.WIDE.U32 R12, R17.reuse, UR6, R2.reuse ;  /* 0x00000006110c7c25 */ /* 0x140fe2000f8e0002 */
[----:B------:R-:W-:Y:S01]  /*03a0*/  UIMAD UR26, UR29, 0x30, URZ ;  /* 0x000000301d1a78a4 */ /* 0x000fe2000f8e02ff */
[----:B------:R-:W-:Y:S02]  /*03b0*/  UMOV UR6, URZ ;  /* 0x000000ff00067c82 */ /* 0x000fe40008000000 */
[----:B------:R-:W-:Y:S01]  /*03c0*/  IMAD.WIDE.U32 R16, R17, UR14, R2 ;  /* 0x0000000e11107c25 */ /* 0x000fe2000f8e0002 */
[C---:B------:R-:W-:Y:S01]  /*03d0*/  SHF.L.U64.HI R0, R12.reuse, 0x2, R13 ;  /* 0x000000020c007819 */ /* 0x040fe2000001020d */
[----:B------:R-:W-:Y:S01]  /*03e0*/  UMOV UR13, UR10 ;  /* 0x0000000a000d7c82 */ /* 0x000fe20008000000 */
[----:B------:R-:W-:Y:S01]  /*03f0*/  UMOV UR5, URZ ;  /* 0x000000ff00057c82 */ /* 0x000fe20008000000 */
[----:B------:R-:W-:Y:S01]  /*0400*/  IMAD.SHL.U32 R2, R12, 0x4, RZ ;  /* 0x000000040c027824 */ /* 0x000fe200078e00ff */
[C---:B------:R-:W-:Y:S01]  /*0410*/  SHF.L.U64.HI R3, R16.reuse, 0x2, R17 ;  /* 0x0000000210037819 */ /* 0x040fe20000010211 */
[----:B-1-3--:R-:W-:-:S07]  /*0420*/  IMAD.SHL.U32 R16, R16, 0x4, RZ ;  /* 0x0000000410107824 */ /* 0x00afce00078e00ff */
.L_x_3:
[----:B------:R-:W-:Y:S01]  /*0430*/  UIADD3 UR14, UP1, UPT, UR8, UR6, URZ ;  /* 0x00000006080e7290 */ /* 0x000fe2000ff3e0ff */
[----:B------:R-:W-:-:S03]  /*0440*/  IMAD.U32 R27, RZ, RZ, UR29 ;  /* 0x0000001dff1b7e24 */ /* 0x000fc6000f8e00ff */
[----:B------:R-:W-:Y:S02]  /*0450*/  ULEA.HI.X.SX32 UR15, UR6, URZ, 0x1, UP1 ;  /* 0x000000ff060f7291 */ /* 0x000fe400088f0eff */
[----:B------:R-:W-:-:S04]  /*0460*/  ULEA UR27, UP1, UR14, UR22, 0x1 ;  /* 0x000000160e1b7291 */ /* 0x000fc8000f8208ff */
[----:B------:R-:W-:Y:S02]  /*0470*/  ULEA.HI.X UR14, UR14, UR23, UR15, 0x1, UP1 ;  /* 0x000000170e0e7291 */ /* 0x000fe400088f0c0f */
[----:B------:R-:W-:-:S04]  /*0480*/  IADD3 R24, P0, PT, R16, UR27, RZ ;  /* 0x0000001b10187c10 */ /* 0x000fc8000ff1e0ff */
[----:B------:R-:W-:-:S03]  /*0490*/  IADD3.X R25, PT, PT, R3, UR14, RZ, P0, !PT ;  /* 0x0000000e03197c10 */ /* 0x000fc600087fe4ff */
[----:B------:R-:W-:Y:S02]  /*04a0*/  IMAD.WIDE.U32 R26, R27, 0x10, R24 ;  /* 0x000000101b1a7825 */ /* 0x000fe400078e0018 */
[----:B------:R-:W2:Y:S04]  /*04b0*/  LDG.E R22, desc[UR16][R24.64] ;  /* 0x0000001018167981 */ /* 0x000ea8000c1e1900 */
[----:B------:R-:W3:Y:S01]  /*04c0*/  LDG.E R23, desc[UR16][R26.64] ;  /* 0x000000101a177981 */ /* 0x000ee2000c1e1900 */
[----:B------:R-:W-:-:S03]  /*04d0*/  UIMAD.WIDE.U32 UR14, UR13, 0x2, UR20 ;  /* 0x000000020d0e78a5 */ /* 0x000fc6000f8e0014 */
[----:B------:R-:W4:Y:S03]  /*04e0*/  LDG.E R28, desc[UR16][R26.64+0x10] ;  /* 0x000010101a1c7981 */ /* 0x000f26000c1e1900 */
[----:B------:R-:W-:Y:S01]  /*04f0*/  IADD3 R18, P0, PT, R2, UR14, RZ ;  /* 0x0000000e02127c10 */ /* 0x000fe2000ff1e0ff */
[----:B------:R0:W5:Y:S01]  /*0500*/  LDG.E R17, desc[UR16][R24.64+0x10] ;  /* 0x0000101018117981 */ /* 0x000162000c1e1900 */
[----:B------:R-:W-:Y:S02]  /*0510*/  IMAD.U32 R21, RZ, RZ, UR24 ;  /* 0x00000018ff157e24 */ /* 0x000fe4000f8e00ff */
[----:B------:R-:W-:-:S03]  /*0520*/  IADD3.X R19, PT, PT, R0, UR15, RZ, P0, !PT ;  /* 0x0000000f00137c10 */ /* 0x000fc600087fe4ff */
[----:B------:R-:W-:Y:S02]  /*0530*/  IMAD.WIDE.U32 R20, R21, 0x10, R18 ;  /* 0x0000001015147825 */ /* 0x000fe400078e0012 */
[----:B------:R-:W5:Y:S04]  /*0540*/  LDG.E R12, desc[UR16][R18.64] ;  /* 0x00000010120c7981 */ /* 0x000f68000c1e1900 */
[----:B------:R4:W5:Y:S04]  /*0550*/  LDG.E R14, desc[UR16][R18.64+0x10] ;  /* 0x00001010120e7981 */ /* 0x000968000c1e1900 */
[----:B------:R-:W5:Y:S04]  /*0560*/  LDG.E R13, desc[UR16][R20.64] ;  /* 0x00000010140d7981 */ /* 0x000f68000c1e1900 */
[----:B------:R-:W5:Y:S01]  /*0570*/  LDG.E R15, desc[UR16][R20.64+0x10] ;  /* 0x00001010140f7981 */ /* 0x000f62000c1e1900 */
[----:B------:R-:W-:-:S04]  /*0580*/  UIADD3 UR14, UP1, UPT, UR8, UR25, URZ ;  /* 0x00000019080e7290 */ /* 0x000fc8000ff3e0ff */
[----:B------:R-:W-:Y:S02]  /*0590*/  ULEA.HI.X.SX32 UR15, UR25, URZ, 0x1, UP1 ;  /* 0x000000ff190f7291 */ /* 0x000fe400088f0eff */
[----:B------:R-:W-:-:S04]  /*05a0*/  ULEA UR27, UP1, UR14, UR22, 0x1 ;  /* 0x000000160e1b7291 */ /* 0x000fc8000f8208ff */
[----:B------:R-:W-:Y:S02]  /*05b0*/  ULEA.HI.X UR14, UR14, UR23, UR15, 0x1, UP1 ;  /* 0x000000170e0e7291 */ /* 0x000fe400088f0c0f */
[----:B0-----:R-:W-:Y:S01]  /*05c0*/  IADD3 R24, P0, PT, R16, UR27, RZ ;  /* 0x0000001b10187c10 */ /* 0x001fe2000ff1e0ff */
[----:B------:R-:W-:-:S03]  /*05d0*/  IMAD.U32 R29, RZ, RZ, UR29 ;  /* 0x0000001dff1d7e24 */ /* 0x000fc6000f8e00ff */
[----:B------:R-:W-:-:S05]  /*05e0*/  IADD3.X R25, PT, PT, R3, UR14, RZ, P0, !PT ;  /* 0x0000000e03197c10 */ /* 0x000fca00087fe4ff */
[----:B------:R-:W5:Y:S01]  /*05f0*/  LDG.E R20, desc[UR16][R24.64] ;  /* 0x0000001018147981 */ /* 0x000f62000c1e1900 */
[----:B------:R-:W-:-:S04]  /*0600*/  IADD3 R26, P0, PT, R2, UR28, RZ ;  /* 0x0000001c021a7c10 */ /* 0x000fc8000ff1e0ff */
[----:B------:R-:W-:Y:S01]  /*0610*/  IADD3.X R27, PT, PT, R0, UR18, RZ, P0, !PT ;  /* 0x00000012001b7c10 */ /* 0x000fe200087fe4ff */
[----:B--2---:R-:W-:Y:S04]  /*0620*/  MOVM.16.MT88 R22, R22 ;  /* 0x000000001616723a */ /* 0x004fe80000000000 */
[----:B---3--:R-:W0:Y:S04]  /*0630*/  MOVM.16.MT88 R23, R23 ;  /* 0x000000001717723a */ /* 0x008e280000000000 */
[----:B----4-:R1:W-:Y:S04]  /*0640*/  MOVM.16.MT88 R19, R28 ;  /* 0x000000001c13723a */ /* 0x0103e80000000000 */
[----:B-----5:R2:W3:Y:S01]  /*0650*/  MOVM.16.MT88 R18, R17 ;  /* 0x000000001112723a */ /* 0x0204e20000000000 */
[----:B-1----:R-:W-:-:S03]  /*0660*/  IMAD.WIDE.U32 R28, R29, 0x10, R24 ;  /* 0x000000101d1c7825 */ /* 0x002fc600078e0018 */
[----:B------:R-:W4:Y:S04]  /*0670*/  LDG.E R24, desc[UR16][R24.64+0x10] ;  /* 0x0000101018187981 */ /* 0x000f28000c1e1900 */
[----:B--2---:R-:W2:Y:S04]  /*0680*/  LDG.E R17, desc[UR16][R28.64] ;  /* 0x000000101c117981 */ /* 0x004ea8000c1e1900 */
[----:B------:R1:W5:Y:S01]  /*0690*/  LDG.E R21, desc[UR16][R28.64+0x10] ;  /* 0x000010101c157981 */ /* 0x000362000c1e1900 */
[----:B0-----:R-:W-:Y:S01]  /*06a0*/  HMMA.16816.F32 R4, R12, R22, R4 ;  /* 0x000000160c04723c */ /* 0x001fe20000001804 */
[----:B------:R-:W-:-:S04]  /*06b0*/  IMAD.U32 R23, RZ, RZ, UR24 ;  /* 0x00000018ff177e24 */ /* 0x000fc8000f8e00ff */
[----:B-1----:R-:W-:-:S03]  /*06c0*/  IMAD.WIDE.U32 R28, R23, 0x10, R26 ;  /* 0x00000010171c7825 */ /* 0x002fc600078e001a */
[----:B---3--:R-:W-:Y:S01]  /*06d0*/  HMMA.16816.F32 R8, R12, R18, R8 ;  /* 0x000000120c08723c */ /* 0x008fe20000001808 */
[----:B------:R-:W3:Y:S04]  /*06e0*/  LDG.E R12, desc[UR16][R26.64+-0x20] ;  /* 0xffffe0101a0c7981 */ /* 0x000ee8000c1e1900 */
[----:B------:R-:W3:Y:S04]  /*06f0*/  LDG.E R14, desc[UR16][R26.64+-0x10] ;  /* 0xfffff0101a0e7981 */ /* 0x000ee8000c1e1900 */
[----:B------:R-:W3:Y:S04]  /*0700*/  LDG.E R13, desc[UR16][R28.64+-0x20] ;  /* 0xffffe0101c0d7981 */ /* 0x000ee8000c1e1900 */
[----:B------:R-:W3:Y:S04]  /*0710*/  LDG.E R15, desc[UR16][R28.64+-0x10] ;  /* 0xfffff0101c0f7981 */ /* 0x000ee8000c1e1900 */
[----:B------:R-:W-:Y:S01]  /*0720*/  MOVM.16.MT88 R22, R20 ;  /* 0x000000001416723a */ /* 0x000fe20000000000 */
[----:B------:R-:W-:-:S04]  /*0730*/  UIADD3 UR14, UP1, UPT, UR8, UR19, URZ ;  /* 0x00000013080e7290 */ /* 0x000fc8000ff3e0ff */
[----:B------:R-:W-:Y:S02]  /*0740*/  ULEA.HI.X.SX32 UR15, UR19, URZ, 0x1, UP1 ;  /* 0x000000ff130f7291 */ /* 0x000fe400088f0eff */
[----:B------:R-:W-:-:S04]  /*0750*/  ULEA UR27, UP1, UR14, UR22, 0x1 ;  /* 0x000000160e1b7291 */ /* 0x000fc8000f8208ff */
[----:B------:R-:W-:Y:S01]  /*0760*/  ULEA.HI.X UR14, UR14, UR23, UR15, 0x1, UP1 ;  /* 0x000000170e0e7291 */ /* 0x000fe200088f0c0f */
[----:B------:R-:W-:Y:S01]  /*0770*/  IMAD.U32 R25, RZ, RZ, UR29 ;  /* 0x0000001dff197e24 */ /* 0x000fe2000f8e00ff */
[----:B--2---:R-:W3:Y:S04]  /*0780*/  MOVM.16.MT88 R23, R17 ;  /* 0x000000001117723a */ /* 0x004ee80000000000 */
[----:B----4-:R0:W-:Y:S04]  /*0790*/  MOVM.16.MT88 R18, R24 ;  /* 0x000000001812723a */ /* 0x0101e80000000000 */
[----:B-----5:R-:W1:Y:S01]  /*07a0*/  MOVM.16.MT88 R19, R21 ;  /* 0x000000001513723a */ /* 0x020e620000000000 */
[----:B---3--:R-:W-:Y:S01]  /*07b0*/  HMMA.16816.F32 R4, R12, R22, R4 ;  /* 0x000000160c04723c */ /* 0x008fe20000001804 */
[----:B------:R-:W-:-:S04]  /*07c0*/  IADD3 R22, P0, PT, R16, UR27, RZ ;  /* 0x0000001b10167c10 */ /* 0x000fc8000ff1e0ff */
[----:B------:R-:W-:-:S03]  /*07d0*/  IADD3.X R23, PT, PT, R3, UR14, RZ, P0, !PT ;  /* 0x0000000e03177c10 */ /* 0x000fc600087fe4ff */
[----:B0-----:R-:W-:Y:S01]  /*07e0*/  IMAD.WIDE.U32 R24, R25, 0x10, R22 ;  /* 0x0000001019187825 */ /* 0x001fe200078e0016 */
[----:B-1----:R-:W-:Y:S01]  /*07f0*/  HMMA.16816.F32 R8, R12, R18, R8 ;  /* 0x000000120c08723c */ /* 0x002fe20000001808 */
[----:B------:R-:W2:Y:S04]  /*0800*/  LDG.E R17, desc[UR16][R22.64] ;  /* 0x0000001016117981 */ /* 0x000ea8000c1e1900 */
[----:B------:R-:W3:Y:S04]  /*0810*/  LDG.E R18, desc[UR16][R24.64] ;  /* 0x0000001018127981 */ /* 0x000ee8000c1e1900 */
[----:B------:R-:W4:Y:S04]  /*0820*/  LDG.E R19, desc[UR16][R24.64+0x10] ;  /* 0x0000101018137981 */ /* 0x000f28000c1e1900 */
[----:B------:R-:W5:Y:S04]  /*0830*/  LDG.E R22, desc[UR16][R22.64+0x10] ;  /* 0x0000101016167981 */ /* 0x000f68000c1e1900 */
[----:B------:R-:W5:Y:S04]  /*0840*/  LDG.E R12, desc[UR16][R26.64] ;  /* 0x000000101a0c7981 */ /* 0x000f68000c1e1900 */
[----:B------:R-:W5:Y:S04]  /*0850*/  LDG.E R14, desc[UR16][R26.64+0x10] ;  /* 0x000010101a0e7981 */ /* 0x000f68000c1e1900 */
[----:B------:R-:W5:Y:S04]  /*0860*/  LDG.E R13, desc[UR16][R28.64] ;  /* 0x000000101c0d7981 */ /* 0x000f68000c1e1900 */
[----:B------:R-:W5:Y:S01]  /*0870*/  LDG.E R15, desc[UR16][R28.64+0x10] ;  /* 0x000010101c0f7981 */ /* 0x000f62000c1e1900 */
[----:B------:R-:W-:-:S04]  /*0880*/  UIADD3 UR14, UP1, UPT, UR8, UR26, URZ ;  /* 0x0000001a080e7290 */ /* 0x000fc8000ff3e0ff */
[----:B------:R-:W-:Y:S02]  /*0890*/  ULEA.HI.X.SX32 UR15, UR26, URZ, 0x1, UP1 ;  /* 0x000000ff1a0f7291 */ /* 0x000fe400088f0eff */
[----:B------:R-:W-:-:S04]  /*08a0*/  ULEA UR27, UP1, UR14, UR22, 0x1 ;  /* 0x000000160e1b7291 */ /* 0x000fc8000f8208ff */
[----:B------:R-:W-:Y:S01]  /*08b0*/  ULEA.HI.X UR14, UR14, UR23, UR15, 0x1, UP1 ;  /* 0x000000170e0e7291 */ /* 0x000fe200088f0c0f */
[----:B--2---:R0:W-:Y:S04]  /*08c0*/  MOVM.16.MT88 R20, R17 ;  /* 0x000000001114723a */ /* 0x0041e80000000000 */
[----:B---3--:R-:W1:Y:S04]  /*08d0*/  MOVM.16.MT88 R21, R18 ;  /* 0x000000001215723a */ /* 0x008e680000000000 */
[----:B----4-:R-:W-:Y:S04]  /*08e0*/  MOVM.16.MT88 R19, R19 ;  /* 0x000000001313723a */ /* 0x010fe80000000000 */
[----:B-----5:R-:W2:Y:S01]  /*08f0*/  MOVM.16.MT88 R18, R22 ;  /* 0x000000001612723a */ /* 0x020ea20000000000 */
[----:B0-----:R-:W-:Y:S01]  /*0900*/  IMAD.U32 R17, RZ, RZ, UR29 ;  /* 0x0000001dff117e24 */ /* 0x001fe2000f8e00ff */
[----:B-1----:R-:W-:Y:S01]  /*0910*/  HMMA.16816.F32 R4, R12, R20, R4 ;  /* 0x000000140c04723c */ /* 0x002fe20000001804 */
[----:B------:R-:W-:-:S04]  /*0920*/  IADD3 R20, P0, PT, R16, UR27, RZ ;  /* 0x0000001b10147c10 */ /* 0x000fc8000ff1e0ff */
[----:B------:R-:W-:-:S03]  /*0930*/  IADD3.X R21, PT, PT, R3, UR14, RZ, P0, !PT ;  /* 0x0000000e03157c10 */ /* 0x000fc600087fe4ff */
[----:B--2---:R-:W-:Y:S01]  /*0940*/  HMMA.16816.F32 R8, R12, R18, R8 ;  /* 0x000000120c08723c */ /* 0x004fe20000001808 */
[----:B------:R-:W2:Y:S01]  /*0950*/  LDG.E R12, desc[UR16][R26.64+0x20] ;  /* 0x000020101a0c7981 */ /* 0x000ea2000c1e1900 */
[----:B------:R-:W-:-:S03]  /*0960*/  IMAD.WIDE.U32 R18, R17, 0x10, R20 ;  /* 0x0000001011127825 */ /* 0x000fc600078e0014 */
[----:B------:R-:W3:Y:S04]  /*0970*/  LDG.E R22, desc[UR16][R20.64] ;  /* 0x0000001014167981 */ /* 0x000ee8000c1e1900 */
[----:B------:R-:W4:Y:S04]  /*0980*/  LDG.E R23, desc[UR16][R18.64] ;  /* 0x0000001012177981 */ /* 0x000f28000c1e1900 */
[----:B------:R-:W5:Y:S04]  /*0990*/  LDG.E R24, desc[UR16][R20.64+0x10] ;  /* 0x0000101014187981 */ /* 0x000f68000c1e1900 */
[----:B------:R-:W2:Y:S04]  /*09a0*/  LDG.E R25, desc[UR16][R18.64+0x10] ;  /* 0x0000101012197981 */ /* 0x000ea8000c1e1900 */
[----:B------:R-:W2:Y:S04]  /*09b0*/  LDG.E R14, desc[UR16][R26.64+0x30] ;  /* 0x000030101a0e7981 */ /* 0x000ea8000c1e1900 */
[----:B------:R-:W2:Y:S04]  /*09c0*/  LDG.E R13, desc[UR16][R28.64+0x20] ;  /* 0x000020101c0d7981 */ /* 0x000ea8000c1e1900 */
[----:B------:R-:W2:Y:S01]  /*09d0*/  LDG.E R15, desc[UR16][R28.64+0x30] ;  /* 0x000030101c0f7981 */ /* 0x000ea2000c1e1900 */
[----:B------:R-:W-:-:S02]  /*09e0*/  UIADD3 UR28, UP1, UPT, UR28, 0x80, URZ ;  /* 0x000000801c1c7890 */ /* 0x000fc4000ff3e0ff */
[----:B------:R-:W-:Y:S02]  /*09f0*/  UIADD3 UR12, UPT, UPT, UR12, 0x4, URZ ;  /* 0x000000040c0c7890 */ /* 0x000fe4000fffe0ff */
[----:B------:R-:W-:Y:S02]  /*0a00*/  UIADD3.X UR18, UPT, UPT, URZ, UR18, URZ, UP1, !UPT ;  /* 0x00000012ff127290 */ /* 0x000fe40008ffe4ff */
[----:B------:R-:W-:Y:S02]  /*0a10*/  UISETP.NE.AND UP1, UPT, UR12, URZ, UPT ;  /* 0x000000ff0c00728c */ /* 0x000fe4000bf25270 */
[----:B------:R-:W-:Y:S02]  /*0a20*/  UIADD3 UR5, UPT, UPT, UR5, 0x40, URZ ;  /* 0x0000004005057890 */ /* 0x000fe4000fffe0ff */
[----:B------:R-:W-:Y:S02]  /*0a30*/  UIADD3 UR13, UPT, UPT, UR13, 0x40, URZ ;  /* 0x000000400d0d7890 */ /* 0x000fe4000fffe0ff */
[----:B------:R-:W-:-:S02]  /*0a40*/  ULEA UR26, UR29, UR26, 0x6 ;  /* 0x0000001a1d1a7291 */ /* 0x000fc4000f8e30ff */
[----:B------:R-:W-:Y:S02]  /*0a50*/  ULEA UR19, UR29, UR19, 0x6 ;  /* 0x000000131d137291 */ /* 0x000fe4000f8e30ff */
[----:B------:R-:W-:Y:S02]  /*0a60*/  ULEA UR25, UR29, UR25, 0x6 ;  /* 0x000000191d197291 */ /* 0x000fe4000f8e30ff */
[----:B------:R-:W-:Y:S01]  /*0a70*/  ULEA UR6, UR29, UR6, 0x6 ;  /* 0x000000061d067291 */ /* 0x000fe2000f8e30ff */
[----:B---3--:R-:W-:Y:S04]  /*0a80*/  MOVM.16.MT88 R22, R22 ;  /* 0x000000001616723a */ /* 0x008fe80000000000 */
[----:B----4-:R-:W0:Y:S04]  /*0a90*/  MOVM.16.MT88 R23, R23 ;  /* 0x000000001717723a */ /* 0x010e280000000000 */
[----:B-----5:R-:W-:Y:S04]  /*0aa0*/  MOVM.16.MT88 R24, R24 ;  /* 0x000000001818723a */ /* 0x020fe80000000000 */
[----:B--2---:R-:W1:Y:S01]  /*0ab0*/  MOVM.16.MT88 R25, R25 ;  /* 0x000000001919723a */ /* 0x004e620000000000 */
[C---:B0-----:R-:W-:Y:S08]  /*0ac0*/  HMMA.16816.F32 R4, R12.reuse, R22, R4 ;  /* 0x000000160c04723c */ /* 0x041ff00000001804 */
[----:B-1----:R-:W-:Y:S01]  /*0ad0*/  HMMA.16816.F32 R8, R12, R24, R8 ;  /* 0x000000180c08723c */ /* 0x002fe20000001808 */
[----:B------:R-:W-:-:S04]  /*0ae0*/  NOP ;  /* 0x0000000000007918 */ /* 0x000fc80000000000 */
[----:B------:R-:W-:-:S15]  /*0af0*/  BRA.U UP1, `(.L_x_3) ;  /* 0xfffffff9014c7547 */ /* 0x000fde000b83ffff */
.L_x_2:
[----:B------:R-:W-:Y:S05]  /*0b00*/  BRA.U !UP0, `(.L_x_4) ;  /* 0x0000000508987547 */ /* 0x000fea000b800000 */
[----:B------:R-:W0:Y:S01]  /*0b10*/  S2R R0, SR_LANEID ;  /* 0x0000000000007919 */ /* 0x000e220000000000 */
[----:B------:R-:W1:Y:S01]  /*0b20*/  LDCU UR20, c[0x0][0x39c] ;  /* 0x00007380ff1477ac */ /* 0x000e620008000800 */
[----:B------:R-:W-:Y:S01]  /*0b30*/  IMAD.MOV.U32 R3, RZ, RZ, RZ ;  /* 0x000000ffff037224 */ /* 0x000fe200078e00ff */
[----:B------:R-:W2:Y:S01]  /*0b40*/  LDCU.64 UR18, c[0x0][0x388] ;  /* 0x00007100ff1277ac */ /* 0x000ea20008000a00 */
[----:B-1----:R-:W-:Y:S02]  /*0b50*/  UIMAD UR14, UR5, UR20, URZ ;  /* 0x00000014050e72a4 */ /* 0x002fe4000f8e02ff */
[----:B------:R-:W-:Y:S01]  /*0b60*/  IMAD.U32 R29, RZ, RZ, UR20 ;  /* 0x00000014ff1d7e24 */ /* 0x000fe2000f8e00ff */
[----:B------:R-:W-:Y:S02]  /*0b70*/  USHF.R.U32.HI UR13, URZ, 0x1, UR20 ;  /* 0x00000001ff0d7899 */ /* 0x000fe40008011614 */
[----:B------:R-:W-:-:S04]  /*0b80*/  UIADD3 UR6, UP0, UPT, UR8, UR14, URZ ;  /* 0x0000000e08067290 */ /* 0x000fc8000ff1e0ff */
[----:B------:R-:W-:Y:S02]  /*0b90*/  ULEA.HI.X.SX32 UR12, UR14, URZ, 0x1, UP0 ;  /* 0x000000ff0e0c7291 */ /* 0x000fe400080f0eff */
[----:B--2---:R-:W-:Y:S01]  /*0ba0*/  ULEA UR15, UP0, UR6, UR18, 0x1 ;  /* 0x00000012060f7291 */ /* 0x004fe2000f8008ff */
[----:B0-----:R-:W-:-:S03]  /*0bb0*/  LOP3.LUT R2, R0, 0x3, RZ, 0xc0, !PT ;  /* 0x0000000300027812 */ /* 0x001fc600078ec0ff */
[----:B------:R-:W-:Y:S01]  /*0bc0*/  ULEA.HI.X UR6, UR6, UR19, UR12, 0x1, UP0 ;  /* 0x0000001306067291 */ /* 0x000fe200080f0c0c */
[----:B------:R-:W-:-:S05]  /*0bd0*/  SHF.R.U32.HI R13, RZ, 0x2, R0 ;  /* 0x00000002ff0d7819 */ /* 0x000fca0000011600 */
[----:B------:R-:W-:Y:S01]  /*0be0*/  IMAD.WIDE.U32 R18, R13, UR13, R2 ;  /* 0x0000000d0d127c25 */ /* 0x000fe2000f8e0002 */
[----:B------:R-:W0:Y:S02]  /*0bf0*/  LDCU.64 UR12, c[0x0][0x380] ;  /* 0x00007000ff0c77ac */ /* 0x000e240008000a00 */
[----:B------:R-:W-:Y:S01]  /*0c00*/  LEA R26, P0, R18, UR15, 0x2 ;  /* 0x0000000f121a7c11 */ /* 0x000fe2000f8010ff */
[----:B------:R-:W-:-:S03]  /*0c10*/  USHF.R.U32.HI UR15, URZ, 0x1, UR24 ;  /* 0x00000001ff0f7899 */ /* 0x000fc60008011618 */
[----:B------:R-:W-:Y:S01]  /*0c20*/  LEA.HI.X R27, R18, UR6, R19, 0x2, P0 ;  /* 0x00000006121b7c11 */ /* 0x000fe200080f1413 */
[----:B------:R-:W-:Y:S02]  /*0c30*/  UIADD3 UR6, UPT, UPT, UR10, UR5, URZ ;  /* 0x000000050a067290 */ /* 0x000fe4000fffe0ff */
[----:B------:R-:W-:Y:S02]  /*0c40*/  IMAD.WIDE.U32 R28, R29, 0x10, R26 ;  /* 0x000000101d1c7825 */ /* 0x000fe400078e001a */
[----:B------:R-:W2:Y:S04]  /*0c50*/  LDG.E R0, desc[UR16][R26.64] ;  /* 0x000000101a007981 */ /* 0x000ea8000c1e1900 */
[----:B------:R2:W3:Y:S04]  /*0c60*/  LDG.E R17, desc[UR16][R26.64+0x10] ;  /* 0x000010101a117981 */ /* 0x0004e8000c1e1900 */
[----:B------:R-:W4:Y:S04]  /*0c70*/  LDG.E R16, desc[UR16][R28.64] ;  /* 0x000000101c107981 */ /* 0x000f28000c1e1900 */
[----:B------:R3:W5:Y:S01]  /*0c80*/  LDG.E R20, desc[UR16][R28.64+0x10] ;  /* 0x000010101c147981 */ /* 0x000762000c1e1900 */
[----:B0-----:R-:W-:Y:S01]  /*0c90*/  UIMAD.WIDE.U32 UR12, UR6, 0x2, UR12 ;  /* 0x00000002060c78a5 */ /* 0x001fe2000f8e000c */
[----:B------:R-:W-:-:S04]  /*0ca0*/  IMAD.WIDE.U32 R2, R13, UR15, R2 ;  /* 0x0000000f0d027c25 */ /* 0x000fc8000f8e0002 */
[----:B------:R-:W-:Y:S01]  /*0cb0*/  IMAD.U32 R25, RZ, RZ, UR24 ;  /* 0x00000018ff197e24 */ /* 0x000fe2000f8e00ff */
[----:B------:R-:W-:-:S04]  /*0cc0*/  LEA R22, P0, R2, UR12, 0x2 ;  /* 0x0000000c02167c11 */ /* 0x000fc8000f8010ff */
[----:B------:R-:W-:-:S03]  /*0cd0*/  LEA.HI.X R23, R2, UR13, R3, 0x2, P0 ;  /* 0x0000000d02177c11 */ /* 0x000fc600080f1403 */
[----:B------:R-:W-:Y:S02]  /*0ce0*/  IMAD.WIDE.U32 R24, R25, 0x10, R22 ;  /* 0x0000001019187825 */ /* 0x000fe400078e0016 */
[----:B------:R-:W5:Y:S04]  /*0cf0*/  LDG.E R12, desc[UR16][R22.64] ;  /* 0x00000010160c7981 */ /* 0x000f68000c1e1900 */
[----:B------:R-:W5:Y:S04]  /*0d00*/  LDG.E R14, desc[UR16][R22.64+0x10] ;  /* 0x00001010160e7981 */ /* 0x000f68000c1e1900 */
[----:B------:R-:W5:Y:S04]  /*0d10*/  LDG.E R13, desc[UR16][R24.64] ;  /* 0x00000010180d7981 */ /* 0x000f68000c1e1900 */
[----:B------:R-:W5:Y:S01]  /*0d20*/  LDG.E R15, desc[UR16][R24.64+0x10] ;  /* 0x00001010180f7981 */ /* 0x000f62000c1e1900 */
[----:B------:R-:W-:-:S03]  /*0d30*/  UISETP.NE.AND UP0, UPT, UR11, 0x1, UPT ;  /* 0x000000010b00788c */ /* 0x000fc6000bf05270 */
[----:B--2---:R-:W-:Y:S04]  /*0d40*/  MOVM.16.MT88 R26, R0 ;  /* 0x00000000001a723a */ /* 0x004fe80000000000 */
[----:B---3--:R-:W-:Y:S04]  /*0d50*/  MOVM.16.MT88 R28, R17 ;  /* 0x00000000111c723a */ /* 0x008fe80000000000 */
[----:B----4-:R-:W0:Y:S04]  /*0d60*/  MOVM.16.MT88 R27, R16 ;  /* 0x00000000101b723a */ /* 0x010e280000000000 */
[----:B-----5:R-:W1:Y:S01]  /*0d70*/  MOVM.16.MT88 R29, R20 ;  /* 0x00000000141d723a */ /* 0x020e620000000000 */
[C---:B0-----:R-:W-:Y:S08]  /*0d80*/  HMMA.16816.F32 R4, R12.reuse, R26, R4 ;  /* 0x0000001a0c04723c */ /* 0x041ff00000001804 */
[----:B-1----:R-:W-:Y:S01]  /*0d90*/  HMMA.16816.F32 R8, R12, R28, R8 ;  /* 0x0000001c0c08723c */ /* 0x002fe20000001808 */
[----:B------:R-:W-:-:S04]  /*0da0*/  NOP ;  /* 0x0000000000007918 */ /* 0x000fc80000000000 */
[----:B------:R-:W-:-:S15]  /*0db0*/  BRA.U !UP0, `(.L_x_4) ;  /* 0x0000000108ec7547 */ /* 0x000fde000b800000 */
[----:B------:R-:W-:Y:S02]  /*0dc0*/  ULEA UR6, UR20, UR14, 0x4 ;  /* 0x0000000e14067291 */ /* 0x000fe4000f8e20ff */
[----:B------:R-:W-:Y:S02]  /*0dd0*/  IMAD.U32 R21, RZ, RZ, UR20 ;  /* 0x00000014ff157e24 */ /* 0x000fe4000f8e00ff */
[----:B------:R-:W-:-:S04]  /*0de0*/  UIADD3 UR12, UP0, UPT, UR8, UR6, URZ ;  /* 0x00000006080c7290 */ /* 0x000fc8000ff1e0ff */
[----:B------:R-:W-:Y:S02]  /*0df0*/  ULEA.HI.X.SX32 UR6, UR6, URZ, 0x1, UP0 ;  /* 0x000000ff06067291 */ /* 0x000fe400080f0eff */
[----:B------:R-:W-:-:S04]  /*0e00*/  ULEA UR15, UP0, UR12, UR18, 0x1 ;  /* 0x000000120c0f7291 */ /* 0x000fc8000f8008ff */
[----:B------:R-:W-:Y:S01]  /*0e10*/  ULEA.HI.X UR6, UR12, UR19, UR6, 0x1, UP0 ;  /* 0x000000130c067291 */ /* 0x000fe200080f0c06 */
[----:B------:R-:W0:Y:S01]  /*0e20*/  LDCU.64 UR12, c[0x0][0x380] ;  /* 0x00007000ff0c77ac */ /* 0x000e220008000a00 */
[----:B------:R-:W-:Y:S01]  /*0e30*/  LEA R14, P0, R18, UR15, 0x2 ;  /* 0x0000000f120e7c11 */ /* 0x000fe2000f8010ff */
[----:B------:R-:W-:-:S03]  /*0e40*/  UIADD3 UR5, UP0, UPT, UR10, UR5, URZ ;  /* 0x000000050a057290 */ /* 0x000fc6000ff1e0ff */
[----:B------:R-:W-:-:S03]  /*0e50*/  LEA.HI.X R15, R18, UR6, R19, 0x2, P0 ;  /* 0x00000006120f7c11 */ /* 0x000fc600080f1413 */
[----:B------:R-:W-:Y:S02]  /*0e60*/  IMAD.WIDE.U32 R20, R21, 0x10, R14 ;  /* 0x0000001015147825 */ /* 0x000fe400078e000e */
[----:B------:R-:W2:Y:S01]  /*0e70*/  LDG.E R0, desc[UR16][R14.64] ;  /* 0x000000100e007981 */ /* 0x000ea2000c1e1900 */
[----:B------:R-:W-:-:S03]  /*0e80*/  UIADD3.X UR6, UPT, UPT, URZ, URZ, URZ, UP0, !UPT ;  /* 0x000000ffff067290 */ /* 0x000fc600087fe4ff */
[----:B------:R-:W3:Y:S04]  /*0e90*/  LDG.E R23, desc[UR16][R14.64+0x10] ;  /* 0x000010100e177981 */ /* 0x000ee8000c1e1900 */
[----:B------:R-:W4:Y:S04]  /*0ea0*/  LDG.E R22, desc[UR16][R20.64] ;  /* 0x0000001014167981 */ /* 0x000f28000c1e1900 */
[----:B------:R2:W5:Y:S01]  /*0eb0*/  LDG.E R24, desc[UR16][R20.64+0x10] ;  /* 0x0000101014187981 */ /* 0x000562000c1e1900 */
[----:B0-----:R-:W-:-:S04]  /*0ec0*/  ULEA UR12, UP0, UR5, UR12, 0x1 ;  /* 0x0000000c050c7291 */ /* 0x001fc8000f8008ff */
[----:B------:R-:W-:Y:S02]  /*0ed0*/  ULEA.HI.X UR6, UR5, UR13, UR6, 0x1, UP0 ;  /* 0x0000000d05067291 */ /* 0x000fe400080f0c06 */
[----:B------:R-:W-:-:S04]  /*0ee0*/  LEA R16, P0, R2, UR12, 0x2 ;  /* 0x0000000c02107c11 */ /* 0x000fc8000f8010ff */
[----:B------:R-:W-:Y:S01]  /*0ef0*/  LEA.HI.X R17, R2, UR6, R3, 0x2, P0 ;  /* 0x0000000602117c11 */ /* 0x000fe200080f1403 */
[----:B------:R-:W-:-:S04]  /*0f00*/  IMAD.U32 R3, RZ, RZ, UR24 ;  /* 0x00000018ff037e24 */ /* 0x000fc8000f8e00ff */
[----:B------:R-:W-:Y:S01]  /*0f10*/  IMAD.WIDE.U32 R2, R3, 0x10, R16 ;  /* 0x0000001003027825 */ /* 0x000fe200078e0010 */
        /* <DEDUP_REMOVED lines=13> */
[----:B------:R-:W-:Y:S01]  /*0ff0*/  ULEA UR5, UR20, UR14, 0x5 ;  /* 0x0000000e14057291 */ /* 0x000fe2000f8e28ff */
[----:B------:R-:W2:Y:S03]  /*1000*/  LDG.E R12, desc[UR16][R16.64+0x40] ;  /* 0x00004010100c7981 */ /* 0x000ea6000c1e1900 */
[----:B------:R-:W-:Y:S01]  /*1010*/  UIADD3 UR6, UP0, UPT, UR8, UR5, URZ ;  /* 0x0000000508067290 */ /* 0x000fe2000ff1e0ff */
[----:B------:R-:W2:Y:S03]  /*1020*/  LDG.E R14, desc[UR16][R16.64+0x50] ;  /* 0x00005010100e7981 */ /* 0x000ea6000c1e1900 */
[----:B------:R-:W-:Y:S01]  /*1030*/  ULEA.HI.X.SX32 UR11, UR5, URZ, 0x1, UP0 ;  /* 0x000000ff050b7291 */ /* 0x000fe200080f0eff */
[----:B------:R-:W2:Y:S01]  /*1040*/  LDG.E R13, desc[UR16][R2.64+0x40] ;  /* 0x00004010020d7981 */ /* 0x000ea2000c1e1900 */
[----:B------:R-:W-:-:S03]  /*1050*/  ULEA UR5, UP0, UR6, UR18, 0x1 ;  /* 0x0000001206057291 */ /* 0x000fc6000f8008ff */
[----:B------:R-:W2:Y:S01]  /*1060*/  LDG.E R15, desc[UR16][R2.64+0x50] ;  /* 0x00005010020f7981 */ /* 0x000ea2000c1e1900 */
[----:B------:R-:W-:Y:S02]  /*1070*/  ULEA.HI.X UR6, UR6, UR19, UR11, 0x1, UP0 ;  /* 0x0000001306067291 */ /* 0x000fe400080f0c0b */
[----:B------:R-:W-:-:S04]  /*1080*/  LEA R20, P0, R18, UR5, 0x2 ;  /* 0x0000000512147c11 */ /* 0x000fc8000f8010ff */
[----:B------:R-:W-:Y:S01]  /*1090*/  LEA.HI.X R21, R18, UR6, R19, 0x2, P0 ;  /* 0x0000000612157c11 */ /* 0x000fe200080f1413 */
[----:B------:R-:W-:-:S04]  /*10a0*/  IMAD.U32 R19, RZ, RZ, UR20 ;  /* 0x00000014ff137e24 */ /* 0x000fc8000f8e00ff */
[----:B------:R-:W-:Y:S01]  /*10b0*/  IMAD.WIDE.U32 R18, R19, 0x10, R20 ;  /* 0x0000001013127825 */ /* 0x000fe200078e0014 */
[----:B------:R-:W3:Y:S04]  /*10c0*/  LDG.E R0, desc[UR16][R20.64] ;  /* 0x0000001014007981 */ /* 0x000ee8000c1e1900 */
[----:B------:R-:W4:Y:S04]  /*10d0*/  LDG.E R23, desc[UR16][R20.64+0x10] ;  /* 0x0000101014177981 */ /* 0x000f28000c1e1900 */
[----:B------:R-:W5:Y:S04]  /*10e0*/  LDG.E R22, desc[UR16][R18.64] ;  /* 0x0000001012167981 */ /* 0x000f68000c1e1900 */
[----:B------:R-:W2:Y:S04]  /*10f0*/  LDG.E R24, desc[UR16][R18.64+0x10] ;  /* 0x0000101012187981 */ /* 0x000ea8000c1e1900 */
[----:B---3--:R-:W-:Y:S04]  /*1100*/  MOVM.16.MT88 R26, R0 ;  /* 0x00000000001a723a */ /* 0x008fe80000000000 */
[----:B----4-:R-:W-:Y:S04]  /*1110*/  MOVM.16.MT88 R28, R23 ;  /* 0x00000000171c723a */ /* 0x010fe80000000000 */
[----:B-----5:R-:W0:Y:S04]  /*1120*/  MOVM.16.MT88 R27, R22 ;  /* 0x00000000161b723a */ /* 0x020e280000000000 */
[----:B--2---:R-:W1:Y:S01]  /*1130*/  MOVM.16.MT88 R29, R24 ;  /* 0x00000000181d723a */ /* 0x004e620000000000 */
[C---:B0-----:R-:W-:Y:S08]  /*1140*/  HMMA.16816.F32 R4, R12.reuse, R26, R4 ;  /* 0x0000001a0c04723c */ /* 0x041ff00000001804 */
[----:B-1----:R-:W-:-:S15]  /*1150*/  HMMA.16816.F32 R8, R12, R28, R8 ;  /* 0x0000001c0c08723c */ /* 0x002fde0000001808 */
[----:B------:R-:W-:-:S05]  /*1160*/  NOP ;  /* 0x0000000000007918 */ /* 0x000fca0000000000 */
.L_x_4:
[----:B------:R-:W0:Y:S01]  /*1170*/  LDC R0, c[0x0][0x39c] ;  /* 0x0000e700ff007b82 */ /* 0x000e220000000800 */
[----:B------:R-:W1:Y:S01]  /*1180*/  S2R R2, SR_LANEID ;  /* 0x0000000000027919 */ /* 0x000e620000000000 */
[----:B------:R-:W-:Y:S01]  /*1190*/  IMAD.MOV.U32 R3, RZ, RZ, RZ ;  /* 0x000000ffff037224 */ /* 0x000fe200078e00ff */
[----:B------:R-:W-:Y:S01]  /*11a0*/  UIADD3 UR4, UPT, UPT, UR4, 0x1, URZ ;  /* 0x0000000104047890 */ /* 0x000fe2000fffe0ff */
[----:B0-----:R-:W-:-:S04]  /*11b0*/  SHF.R.U32.HI R15, RZ, 0x1, R0 ;  /* 0x00000001ff0f7819 */ /* 0x001fc80000011600 */
[----:B------:R-:W0:Y:S01]  /*11c0*/  LDC R0, c[0x0][0x3a4] ;  /* 0x0000e900ff007b82 */ /* 0x000e220000000800 */
[----:B-1----:R-:W-:Y:S02]  /*11d0*/  SHF.R.U32.HI R13, RZ, 0x2, R2 ;  /* 0x00000002ff0d7819 */ /* 0x002fe40000011602 */
[----:B------:R-:W-:-:S05]  /*11e0*/  LOP3.LUT R2, R2, 0x3, RZ, 0xc0, !PT ;  /* 0x0000000302027812 */ /* 0x000fca00078ec0ff */
[----:B------:R-:W-:-:S03]  /*11f0*/  IMAD.WIDE.U32 R12, R13, R15, R2 ;  /* 0x0000000f0d0c7225 */ /* 0x000fc600078e0002 */
[----:B------:R-:W-:-:S04]  /*1200*/  LEA R2, P0, R12, UR7, 0x3 ;  /* 0x000000070c027c11 */ /* 0x000fc8000f8018ff */
[----:B------:R-:W-:Y:S02]  /*1210*/  LEA.HI.X R3, R12, UR9, R13, 0x3, P0 ;  /* 0x000000090c037c11 */ /* 0x000fe400080f1c0d */
[----:B0-----:R-:W-:Y:S01]  /*1220*/  ISETP.NE.AND P0, PT, R0, UR4, PT ;  /* 0x0000000400007c0c */ /* 0x001fe2000bf05270 */
[----:B------:R-:W-:Y:S02]  /*1230*/  IMAD.WIDE.U32 R12, R15, 0x40, R2 ;  /* 0x000000400f0c7825 */ /* 0x000fe400078e0002 */
[----:B------:R0:W-:Y:S04]  /*1240*/  STG.E.64 desc[UR16][R2.64], R4 ;  /* 0x0000000402007986 */ /* 0x0001e8000c101b10 */
[----:B------:R0:W-:Y:S04]  /*1250*/  STG.E.64 desc[UR16][R12.64], R6 ;  /* 0x000000060c007986 */ /* 0x0001e8000c101b10 */
[----:B------:R0:W-:Y:S04]  /*1260*/  STG.E.64 desc[UR16][R2.64+0x20], R8 ;  /* 0x0000200802007986 */ /* 0x0001e8000c101b10 */
[----:B------:R0:W-:Y:S01]  /*1270*/  STG.E.64 desc[UR16][R12.64+0x20], R10 ;  /* 0x0000200a0c007986 */ /* 0x0001e2000c101b10 */
[----:B------:R-:W-:Y:S05]  /*1280*/  @!P0 EXIT ;  /* 0x000000000000894d */ /* 0x000fea0003800000 */
[----:B------:R-:W-:Y:S05]  /*1290*/  BRA `(.L_x_5) ;  /* 0xffffffec00b87947 */ /* 0x000fea000383ffff */
.L_x_1:
[----:B------:R-:W-:Y:S02]  /*12a0*/  UISETP.GE.U32.AND UP0, UPT, UR5, 0x10, UPT ;  /* 0x000000100500788c */ /* 0x000fe4000bf06070 */
[----:B------:R-:W-:-:S06]  /*12b0*/  ULOP3.LUT UR6, UR5, 0xf, URZ, 0xc0, !UPT ;  /* 0x0000000f05067892 */ /* 0x000fcc000f8ec0ff */
[----:B------:R-:W-:Y:S01]  /*12c0*/  ISETP.NE.AND P0, PT, RZ, UR6, PT ;  /* 0x00000006ff007c0c */ /* 0x000fe2000bf05270 */
[----:B------:R-:W-:-:S12]  /*12d0*/  BRA.U !UP0, `(.L_x_6) ;  /* 0x00000005083c7547 */ /* 0x000fd8000b800000 */
[----:B------:R-:W0:Y:S01]  /*12e0*/  S2R R0, SR_LANEID ;  /* 0x0000000000007919 */ /* 0x000e220000000000 */
[----:B------:R-:W-:Y:S01]  /*12f0*/  USHF.R.U32.HI UR4, URZ, 0x1, UR15 ;  /* 0x00000001ff047899 */ /* 0x000fe2000801160f */
[----:B------:R-:W-:Y:S01]  /*1300*/  IMAD.MOV.U32 R3, RZ, RZ, RZ ;  /* 0x000000ffff037224 */ /* 0x000fe200078e00ff */
[----:B------:R-:W-:Y:S01]  /*1310*/  ULOP3.LUT UR8, UR5, 0x7ffffff0, URZ, 0xc0, !UPT ;  /* 0x7ffffff005087892 */ /* 0x000fe2000f8ec0ff */
[----:B0-----:R-:W-:Y:S02]  /*1320*/  LOP3.LUT R2, R0, 0x3, RZ, 0xc0, !PT ;  /* 0x0000000300027812 */ /* 0x001fe400078ec0ff */
[----:B------:R-:W-:-:S05]  /*1330*/  SHF.R.U32.HI R5, RZ, 0x2, R0 ;  /* 0x00000002ff057819 */ /* 0x000fca0000011600 */
[----:B------:R-:W-:-:S03]  /*1340*/  IMAD.WIDE.U32 R2, R5, UR4, R2 ;  /* 0x0000000405027c25 */ /* 0x000fc6000f8e0002 */
[----:B------:R-:W-:-:S04]  /*1350*/  LEA R4, P1, R2, UR7, 0x3 ;  /* 0x0000000702047c11 */ /* 0x000fc8000f8218ff */
[----:B------:R-:W-:Y:S01]  /*1360*/  LEA.HI.X R5, R2, UR9, R3, 0x3, P1 ;  /* 0x0000000902057c11 */ /* 0x000fe200088f1c03 */
[----:B------:R-:W-:Y:S01]  /*1370*/  IMAD.U32 R3, RZ, RZ, UR4 ;  /* 0x00000004ff037e24 */ /* 0x000fe2000f8e00ff */
[----:B------:R-:W-:-:S03]  /*1380*/  UMOV UR4, URZ ;  /* 0x000000ff00047c82 */ /* 0x000fc60008000000 */
[----:B------:R-:W-:-:S07]  /*1390*/  IMAD.WIDE.U32 R2, R3, 0x40, R4 ;  /* 0x0000004003027825 */ /* 0x000fce00078e0004 */
.L_x_7:
[----:B0-----:R0:W-:Y:S01]  /*13a0*/  STG.E.64 desc[UR16][R4.64], RZ ;  /* 0x000000ff04007986 */ /* 0x0011e2000c101b10 */
[----:B------:R-:W-:-:S03]  /*13b0*/  UIADD3 UR4, UPT, UPT, UR4, 0x10, URZ ;  /* 0x0000001004047890 */ /* 0x000fc6000fffe0ff */
[----:B------:R0:W-:Y:S01]  /*13c0*/  STG.E.64 desc[UR16][R2.64], RZ ;  /* 0x000000ff02007986 */ /* 0x0001e2000c101b10 */
[----:B------:R-:W-:-:S03]  /*13d0*/  UISETP.NE.AND UP0, UPT, UR4, UR8, UPT ;  /* 0x000000080400728c */ /* 0x000fc6000bf05270 */
[----:B------:R0:W-:Y:S04]  /*13e0*/  STG.E.64 desc[UR16][R4.64+0x20], RZ ;  /* 0x000020ff04007986 */ /* 0x0001e8000c101b10 */
        /* <DEDUP_REMOVED lines=60> */
[----:B------:R0:W-:Y:S01]  /*17b0*/  STG.E.64 desc[UR16][R2.64+0x20], RZ ;  /* 0x000020ff02007986 */ /* 0x0001e2000c101b10 */
[----:B------:R-:W-:Y:S05]  /*17c0*/  BRA.U UP0, `(.L_x_7) ;  /* 0xfffffff900f47547 */ /* 0x000fea000b83ffff */
.L_x_6:
[----:B------:R-:W-:Y:S05]  /*17d0*/  @!P0 EXIT ;  /* 0x000000000000894d */ /* 0x000fea0003800000 */
[----:B------:R-:W-:Y:S02]  /*17e0*/  UISETP.GE.U32.AND UP0, UPT, UR6, 0x8, UPT ;  /* 0x000000080600788c */ /* 0x000fe4000bf06070 */
[----:B------:R-:W-:-:S06]  /*17f0*/  ULOP3.LUT UR4, UR5, 0x7, URZ, 0xc0, !UPT ;  /* 0x0000000705047892 */ /* 0x000fcc000f8ec0ff */
[----:B------:R-:W-:Y:S01]  /*1800*/  ISETP.NE.AND P0, PT, RZ, UR4, PT ;  /* 0x00000004ff007c0c */ /* 0x000fe2000bf05270 */
[----:B------:R-:W-:-:S12]  /*1810*/  BRA.U !UP0, `(.L_x_8) ;  /* 0x0000000108a87547 */ /* 0x000fd8000b800000 */
[----:B------:R-:W1:Y:S01]  /*1820*/  S2R R0, SR_LANEID ;  /* 0x0000000000007919 */ /* 0x000e620000000000 */
[----:B------:R-:W-:Y:S01]  /*1830*/  USHF.R.U32.HI UR6, URZ, 0x1, UR15 ;  /* 0x00000001ff067899 */ /* 0x000fe2000801160f */
[----:B0-----:R-:W-:Y:S01]  /*1840*/  IMAD.MOV.U32 R3, RZ, RZ, RZ ;  /* 0x000000ffff037224 */ /* 0x001fe200078e00ff */
[----:B-1----:R-:W-:Y:S02]  /*1850*/  LOP3.LUT R2, R0, 0x3, RZ, 0xc0, !PT ;  /* 0x0000000300027812 */ /* 0x002fe400078ec0ff */
[----:B------:R-:W-:-:S05]  /*1860*/  SHF.R.U32.HI R5, RZ, 0x2, R0 ;  /* 0x00000002ff057819 */ /* 0x000fca0000011600 */
[----:B------:R-:W-:-:S03]  /*1870*/  IMAD.WIDE.U32 R2, R5, UR6, R2 ;  /* 0x0000000605027c25 */ /* 0x000fc6000f8e0002 */
[----:B------:R-:W-:-:S04]  /*1880*/  LEA R4, P1, R2, UR7, 0x3 ;  /* 0x0000000702047c11 */ /* 0x000fc8000f8218ff */
[----:B------:R-:W-:Y:S01]  /*1890*/  LEA.HI.X R5, R2, UR9, R3, 0x3, P1 ;  /* 0x0000000902057c11 */ /* 0x000fe200088f1c03 */
[----:B------:R-:W-:-:S04]  /*18a0*/  IMAD.U32 R3, RZ, RZ, UR6 ;  /* 0x00000006ff037e24 */ /* 0x000fc8000f8e00ff */
[----:B------:R-:W-:Y:S01]  /*18b0*/  IMAD.WIDE.U32 R2, R3, 0x40, R4 ;  /* 0x0000004003027825 */ /* 0x000fe200078e0004 */
        /* <DEDUP_REMOVED lines=31> */
[----:B------:R1:W-:Y:S02]  /*1ab0*/  STG.E.64 desc[UR16][R2.64+0x20], RZ ;  /* 0x000020ff02007986 */ /* 0x0003e4000c101b10 */
.L_x_8:
[----:B------:R-:W-:Y:S05]  /*1ac0*/  @!P0 EXIT ;  /* 0x000000000000894d */ /* 0x000fea0003800000 */
[----:B------:R-:W-:Y:S02]  /*1ad0*/  UISETP.GE.U32.AND UP0, UPT, UR4, 0x4, UPT ;  /* 0x000000040400788c */ /* 0x000fe4000bf06070 */
[----:B------:R-:W-:-:S06]  /*1ae0*/  ULOP3.LUT UR5, UR5, 0x3, URZ, 0xc0, !UPT ;  /* 0x0000000305057892 */ /* 0x000fcc000f8ec0ff */
[----:B------:R-:W-:Y:S01]  /*1af0*/  ISETP.NE.AND P0, PT, RZ, UR5, PT ;  /* 0x00000005ff007c0c */ /* 0x000fe2000bf05270 */
[----:B------:R-:W-:-:S12]  /*1b00*/  BRA.U !UP0, `(.L_x_9) ;  /* 0x0000000108687547 */ /* 0x000fd8000b800000 */
[----:B------:R-:W2:Y:S01]  /*1b10*/  S2R R0, SR_LANEID ;  /* 0x0000000000007919 */ /* 0x000ea20000000000 */
[----:B------:R-:W-:Y:S01]  /*1b20*/  USHF.R.U32.HI UR4, URZ, 0x1, UR15 ;  /* 0x00000001ff047899 */ /* 0x000fe2000801160f */
[----:B01----:R-:W-:Y:S01]  /*1b30*/  IMAD.MOV.U32 R3, RZ, RZ, RZ ;  /* 0x000000ffff037224 */ /* 0x003fe200078e00ff */
[----:B--2---:R-:W-:Y:S02]  /*1b40*/  LOP3.LUT R2, R0, 0x3, RZ, 0xc0, !PT ;  /* 0x0000000300027812 */ /* 0x004fe400078ec0ff */
        /* <DEDUP_REMOVED lines=22> */
.L_x_9:
[----:B------:R-:W-:Y:S05]  /*1cb0*/  @!P0 EXIT ;  /* 0x000000000000894d */ /* 0x000fea0003800000 */
[----:B------:R-:W3:Y:S01]  /*1cc0*/  S2R R0, SR_LANEID ;  /* 0x0000000000007919 */ /* 0x000ee20000000000 */
[----:B------:R-:W-:Y:S01]  /*1cd0*/  USHF.R.U32.HI UR4, URZ, 0x1, UR15 ;  /* 0x00000001ff047899 */ /* 0x000fe2000801160f */
[----:B012---:R-:W-:Y:S01]  /*1ce0*/  IMAD.MOV.U32 R3, RZ, RZ, RZ ;  /* 0x000000ffff037224 */ /* 0x007fe200078e00ff */
[----:B---3--:R-:W-:Y:S02]  /*1cf0*/  LOP3.LUT R2, R0, 0x3, RZ, 0xc0, !PT ;  /* 0x0000000300027812 */ /* 0x008fe400078ec0ff */
[----:B------:R-:W-:-:S05]  /*1d00*/  SHF.R.U32.HI R5, RZ, 0x2, R0 ;  /* 0x00000002ff057819 */ /* 0x000fca0000011600 */
[----:B------:R-:W-:-:S03]  /*1d10*/  IMAD.WIDE.U32 R2, R5, UR4, R2 ;  /* 0x0000000405027c25 */ /* 0x000fc6000f8e0002 */
[----:B------:R-:W-:-:S04]  /*1d20*/  LEA R4, P0, R2, UR7, 0x3 ;  /* 0x0000000702047c11 */ /* 0x000fc8000f8018ff */
[----:B------:R-:W-:Y:S01]  /*1d30*/  LEA.HI.X R5, R2, UR9, R3, 0x3, P0 ;  /* 0x0000000902057c11 */ /* 0x000fe200080f1c03 */
[----:B------:R-:W-:Y:S01]  /*1d40*/  IMAD.U32 R3, RZ, RZ, UR4 ;  /* 0x00000004ff037e24 */ /* 0x000fe2000f8e00ff */
[----:B------:R-:W-:-:S03]  /*1d50*/  UMOV UR4, URZ ;  /* 0x000000ff00047c82 */ /* 0x000fc60008000000 */
[----:B------:R-:W-:-:S07]  /*1d60*/  IMAD.WIDE.U32 R2, R3, 0x40, R4 ;  /* 0x0000004003027825 */ /* 0x000fce00078e0004 */
.L_x_10:
[----:B0-----:R0:W-:Y:S01]  /*1d70*/  STG.E.64 desc[UR16][R4.64], RZ ;  /* 0x000000ff04007986 */ /* 0x0011e2000c101b10 */
[----:B------:R-:W-:-:S03]  /*1d80*/  UIADD3 UR4, UPT, UPT, UR4, 0x1, URZ ;  /* 0x0000000104047890 */ /* 0x000fc6000fffe0ff */
[----:B------:R0:W-:Y:S01]  /*1d90*/  STG.E.64 desc[UR16][R2.64], RZ ;  /* 0x000000ff02007986 */ /* 0x0001e2000c101b10 */
[----:B------:R-:W-:-:S03]  /*1da0*/  UISETP.NE.AND UP0, UPT, UR4, UR5, UPT ;  /* 0x000000050400728c */ /* 0x000fc6000bf05270 */
[----:B------:R0:W-:Y:S04]  /*1db0*/  STG.E.64 desc[UR16][R4.64+0x20], RZ ;  /* 0x000020ff04007986 */ /* 0x0001e8000c101b10 */
[----:B------:R0:W-:Y:S02]  /*1dc0*/  STG.E.64 desc[UR16][R2.64+0x20], RZ ;  /* 0x000020ff02007986 */ /* 0x0001e4000c101b10 */
[----:B------:R-:W-:Y:S05]  /*1dd0*/  BRA.U UP0, `(.L_x_10) ;  /* 0xfffffffd00e47547 */ /* 0x000fea000b83ffff */
[----:B------:R-:W-:Y:S05]  /*1de0*/  EXIT ;  /* 0x000000000000794d */ /* 0x000fea0003800000 */
.L_x_11:
        /* <DEDUP_REMOVED lines=9> */
.L_x_20:


//--------------------- .text._Z16fp32_gemm_kernelPKfS0_Pfiiii --------------------------
	.section	.text._Z16fp32_gemm_kernelPKfS0_Pfiiii,"ax",@progbits
	.align	128
        .global         _Z16fp32_gemm_kernelPKfS0_Pfiiii
        .type           _Z16fp32_gemm_kernelPKfS0_Pfiiii,@function
        .size           _Z16fp32_gemm_kernelPKfS0_Pfiiii,(.L_x_21 - _Z16fp32_gemm_kernelPKfS0_Pfiiii)
        .other          _Z16fp32_gemm_kernelPKfS0_Pfiiii,@"STO_CUDA_ENTRY STV_DEFAULT"
_Z16fp32_gemm_kernelPKfS0_Pfiiii:
.text._Z16fp32_gemm_kernelPKfS0_Pfiiii:
[----:B------:R-:W-:Y:S01]  /*0000*/  LDC R1, c[0x0][0x37c] ;  /* 0x0000df00ff017b82 */ /* 0x000fe20000000800 */
[----:B------:R-:W0:Y:S07]  /*0010*/  S2R R3, SR_TID.X ;  /* 0x0000000000037919 */ /* 0x000e2e0000002100 */
[----:B------:R-:W1:Y:S01]  /*0020*/  LDC R5, c[0x0][0x364] ;  /* 0x0000d900ff057b82 */ /* 0x000e620000000800 */
[----:B------:R-:W2:Y:S01]  /*0030*/  LDCU.64 UR8, c[0x0][0x398] ;  /* 0x00007300ff0877ac */ /* 0x000ea20008000a00 */
[----:B------:R-:W1:Y:S06]  /*0040*/  S2R R0, SR_TID.Y ;  /* 0x0000000000007919 */ /* 0x000e6c0000002200 */
[----:B------:R-:W0:Y:S08]  /*0050*/  S2UR UR5, SR_CTAID.X ;  /* 0x00000000000579c3 */ /* 0x000e300000002500 */
[----:B------:R-:W0:Y:S08]  /*0060*/  LDC R18, c[0x0][0x360] ;  /* 0x0000d800ff127b82 */ /* 0x000e300000000800 */
[----:B------:R-:W1:Y:S08]  /*0070*/  S2UR UR4, SR_CTAID.Y ;  /* 0x00000000000479c3 */ /* 0x000e700000002600 */
[----:B------:R-:W3:Y:S01]  /*0080*/  LDC R2, c[0x0][0x3a4] ;  /* 0x0000e900ff027b82 */ /* 0x000ee20000000800 */
[----:B0-----:R-:W-:-:S05]  /*0090*/  IMAD R18, R18, UR5, R3 ;  /* 0x0000000512127c24 */ /* 0x001fca000f8e0203 */
[----:B--2---:R-:W-:Y:S01]  /*00a0*/  ISETP.GE.AND P0, PT, R18, UR9, PT ;  /* 0x0000000912007c0c */ /* 0x004fe2000bf06270 */
[----:B-1----:R-:W-:-:S05]  /*00b0*/  IMAD R5, R5, UR4, R0 ;  /* 0x0000000405057c24 */ /* 0x002fca000f8e0200 */
[----:B------:R-:W-:-:S04]  /*00c0*/  ISETP.GE.OR P0, PT, R5, UR8, P0 ;  /* 0x0000000805007c0c */ /* 0x000fc80008706670 */
[----:B---3--:R-:W-:-:S13]  /*00d0*/  ISETP.LT.OR P0, PT, R2, 0x1, P0 ;  /* 0x000000010200780c */ /* 0x008fda0000701670 */
[----:B------:R-:W-:Y:S05]  /*00e0*/  @P0 EXIT ;  /* 0x000000000000094d */ /* 0x000fea0003800000 */
[----:B------:R-:W0:Y:S01]  /*00f0*/  LDC R22, c[0x0][0x3a0] ;  /* 0x0000e800ff167b82 */ /* 0x000e220000000800 */
[----:B------:R-:W-:Y:S01]  /*0100*/  IMAD R7, R5, UR9, R18 ;  /* 0x0000000905077c24 */ /* 0x000fe2000f8e0212 */
[----:B------:R-:W1:Y:S01]  /*0110*/  LDCU.64 UR6, c[0x0][0x358] ;  /* 0x00006b00ff0677ac */ /* 0x000e620008000a00 */
[----:B------:R-:W-:-:S05]  /*0120*/  HFMA2 R0, -RZ, RZ, 0, 0 ;  /* 0x00000000ff007431 */ /* 0x000fca00000001ff */
[----:B------:R-:W2:Y:S01]  /*0130*/  LDC.64 R2, c[0x0][0x390] ;  /* 0x0000e400ff027b82 */ /* 0x000ea20000000a00 */
[----:B0-----:R-:W-:Y:S01]  /*0140*/  ISETP.GE.AND P0, PT, R22, 0x1, PT ;  /* 0x000000011600780c */ /* 0x001fe20003f06270 */
[----:B--2---:R-:W-:-:S12]  /*0150*/  IMAD.WIDE R2, R7, 0x4, R2 ;  /* 0x0000000407027825 */ /* 0x004fd800078e0202 */
[----:B-1----:R-:W-:Y:S05]  /*0160*/  @!P0 BRA `(.L_x_12) ;  /* 0x0000000800108947 */ /* 0x002fea0003800000 */
[C---:B------:R-:W-:Y:S01]  /*0170*/  LOP3.LUT R19, R22.reuse, 0x7ffffff8, RZ, 0xc0, !PT ;  /* 0x7ffffff816137812 */ /* 0x040fe200078ec0ff */
[----:B------:R-:W-:Y:S01]  /*0180*/  IMAD R20, R5, R22, RZ ;  /* 0x0000001605147224 */ /* 0x000fe200078e02ff */
[C---:B------:R-:W-:Y:S01]  /*0190*/  LOP3.LUT R21, R22.reuse, 0x7, RZ, 0xc0, !PT ;  /* 0x0000000716157812 */ /* 0x040fe200078ec0ff */
[----:B------:R-:W-:Y:S01]  /*01a0*/  UMOV UR4, URZ ;  /* 0x000000ff00047c82 */ /* 0x000fe20008000000 */
[----:B------:R-:W-:Y:S02]  /*01b0*/  LOP3.LUT R22, R22, 0x3, RZ, 0xc0, !PT ;  /* 0x0000000316167812 */ /* 0x000fe400078ec0ff */
[----:B------:R-:W-:-:S07]  /*01c0*/  IADD3 R23, PT, PT, -R19, RZ, RZ ;  /* 0x000000ff13177210 */ /* 0x000fce0007ffe1ff */
.L_x_17:
[----:B------:R-:W0:Y:S01]  /*01d0*/  LDC.64 R4, c[0x0][0x3a0] ;  /* 0x0000e800ff047b82 */ /* 0x000e220000000a00 */
[----:B------:R-:W-:Y:S01]  /*01e0*/  UIADD3 UR4, UPT, UPT, UR4, 0x1, URZ ;  /* 0x0000000104047890 */ /* 0x000fe2000fffe0ff */
[----:B------:R-:W-:Y:S01]  /*01f0*/  HFMA2 R15, -RZ, RZ, 0, 0 ;  /* 0x00000000ff0f7431 */ /* 0x000fe200000001ff */
[----:B------:R-:W-:Y:S02]  /*0200*/  MOV R0, RZ ;  /* 0x000000ff00007202 */ /* 0x000fe40000000f00 */
[----:B0-----:R-:W-:Y:S02]  /*0210*/  ISETP.GE.U32.AND P1, PT, R4, 0x8, PT ;  /* 0x000000080400780c */ /* 0x001fe40003f26070 */
[----:B------:R-:W-:-:S11]  /*0220*/  ISETP.NE.AND P0, PT, R5, UR4, PT ;  /* 0x0000000405007c0c */ /* 0x000fd6000bf05270 */
[----:B------:R-:W-:Y:S05]  /*0230*/  @!P1 BRA `(.L_x_13) ;  /* 0x0000000000cc9947 */ /* 0x000fea0003800000 */
[----:B------:R-:W0:Y:S01]  /*0240*/  LDCU.64 UR8, c[0x0][0x380] ;  /* 0x00007000ff0877ac */ /* 0x000e220008000a00 */
[----:B------:R-:W-:Y:S01]  /*0250*/  MOV R0, RZ ;  /* 0x000000ff00007202 */ /* 0x000fe20000000f00 */
[----:B------:R-:W-:Y:S01]  /*0260*/  IMAD.MOV.U32 R24, RZ, RZ, R23 ;  /* 0x000000ffff187224 */ /* 0x000fe200078e0017 */
[----:B------:R-:W-:Y:S02]  /*0270*/  MOV R5, R18 ;  /* 0x0000001200057202 */ /* 0x000fe40000000f00 */
[----:B0-----:R-:W-:-:S04]  /*0280*/  LEA R8, P1, R20, UR8, 0x2 ;  /* 0x0000000814087c11 */ /* 0x001fc8000f8210ff */
[----:B------:R-:W-:Y:S02]  /*0290*/  IADD3 R8, P2, PT, R8, 0x10, RZ ;  /* 0x0000001008087810 */ /* 0x000fe40007f5e0ff */
[----:B------:R-:W-:-:S04]  /*02a0*/  LEA.HI.X R9, R20, UR9, RZ, 0x2, P1 ;  /* 0x0000000914097c11 */ /* 0x000fc800088f14ff */
[----:B------:R-:W-:-:S07]  /*02b0*/  IADD3.X R9, PT, PT, RZ, R9, RZ, P2, !PT ;  /* 0x00000009ff097210 */ /* 0x000fce00017fe4ff */
.L_x_14:
[----:B------:R-:W0:Y:S01]  /*02c0*/  LDC.64 R14, c[0x0][0x388] ;  /* 0x0000e200ff0e7b82 */ /* 0x000e220000000a00 */
[----:B------:R-:W-:Y:S02]  /*02d0*/  MOV R6, R8 ;  /* 0x0000000800067202 */ /* 0x000fe40000000f00 */
[----:B------:R-:W-:-:S05]  /*02e0*/  MOV R7, R9 ;  /* 0x0000000900077202 */ /* 0x000fca0000000f00 */
[----:B------:R-:W1:Y:S01]  /*02f0*/  LDC R25, c[0x0][0x39c] ;  /* 0x0000e700ff197b82 */ /* 0x000e620000000800 */
[----:B------:R-:W2:Y:S04]  /*0300*/  LDG.E.CONSTANT R13, desc[UR6][R6.64+-0x10] ;  /* 0xfffff006060d7981 */ /* 0x000ea8000c1e9900 */
[----:B------:R-:W3:Y:S04]  /*0310*/  LDG.E.CONSTANT R26, desc[UR6][R6.64+-0xc] ;  /* 0xfffff406061a7981 */ /* 0x000ee8000c1e9900 */
[----:B------:R-:W4:Y:S01]  /*0320*/  LDG.E.CONSTANT R28, desc[UR6][R6.64+-0x8] ;  /* 0xfffff806061c7981 */ /* 0x000f22000c1e9900 */
[----:B0-----:R-:W-:-:S05]  /*0330*/  IMAD.WIDE R14, R5, 0x4, R14 ;  /* 0x00000004050e7825 */ /* 0x001fca00078e020e */
[----:B------:R1:W2:Y:S02]  /*0340*/  LDG.E.CONSTANT R12, desc[UR6][R14.64] ;  /* 0x000000060e0c7981 */ /* 0x0002a4000c1e9900 */
[----:B-1----:R-:W-:-:S05]  /*0350*/  IMAD.WIDE R14, R25, 0x4, R14 ;  /* 0x00000004190e7825 */ /* 0x002fca00078e020e */
[----:B------:R-:W3:Y:S01]  /*0360*/  LDG.E.CONSTANT R27, desc[UR6][R14.64] ;  /* 0x000000060e1b7981 */ /* 0x000ee2000c1e9900 */
[----:B------:R-:W-:-:S05]  /*0370*/  IMAD.WIDE R16, R25, 0x4, R14 ;  /* 0x0000000419107825 */ /* 0x000fca00078e020e */
[----:B------:R2:W4:Y:S01]  /*0380*/  LDG.E.CONSTANT R29, desc[UR6][R16.64] ;  /* 0x00000006101d7981 */ /* 0x000522000c1e9900 */
[----:B------:R-:W-:-:S04]  /*0390*/  IMAD.WIDE R10, R25, 0x4, R16 ;  /* 0x00000004190a7825 */ /* 0x000fc800078e0210 */
[----:B------:R-:W-:-:S04]  /*03a0*/  IMAD.WIDE R8, R25, 0x4, R10 ;  /* 0x0000000419087825 */ /* 0x000fc800078e020a */
[----:B--2---:R-:W-:Y:S01]  /*03b0*/  FFMA R17, R13, R12, R0 ;  /* 0x0000000c0d117223 */ /* 0x004fe20000000000 */
[C---:B------:R-:W-:Y:S01]  /*03c0*/  IMAD.WIDE R12, R25.reuse, 0x4, R8 ;  /* 0x00000004190c7825 */ /* 0x040fe200078e0208 */
[----:B------:R0:W2:Y:S04]  /*03d0*/  LDG.E.CONSTANT R0, desc[UR6][R10.64] ;  /* 0x000000060a007981 */ /* 0x0000a8000c1e9900 */
[----:B------:R-:W5:Y:S01]  /*03e0*/  LDG.E.CONSTANT R8, desc[UR6][R8.64] ;  /* 0x0000000608087981 */ /* 0x000f62000c1e9900 */
[----:B------:R-:W-:-:S03]  /*03f0*/  IMAD.WIDE R14, R25, 0x4, R12 ;  /* 0x00000004190e7825 */ /* 0x000fc600078e020c */
[----:B------:R-:W5:Y:S04]  /*0400*/  LDG.E.CONSTANT R12, desc[UR6][R12.64] ;  /* 0x000000060c0c7981 */ /* 0x000f68000c1e9900 */
[----:B------:R-:W2:Y:S01]  /*0410*/  LDG.E.CONSTANT R9, desc[UR6][R6.64+-0x4] ;  /* 0xfffffc0606097981 */ /* 0x000ea2000c1e9900 */
[----:B---3--:R-:W-:-:S03]  /*0420*/  FFMA R26, R26, R27, R17 ;  /* 0x0000001b1a1a7223 */ /* 0x008fc60000000011 */
[----:B------:R-:W5:Y:S01]  /*0430*/  LDG.E.CONSTANT R27, desc[UR6][R6.64] ;  /* 0x00000006061b7981 */ /* 0x000f62000c1e9900 */
[----:B0-----:R-:W-:-:S03]  /*0440*/  IMAD.WIDE R10, R25, 0x4, R14 ;  /* 0x00000004190a7825 */ /* 0x001fc600078e020e */
[----:B------:R-:W3:Y:S01]  /*0450*/  LDG.E.CONSTANT R17, desc[UR6][R6.64+0x4] ;  /* 0x0000040606117981 */ /* 0x000ee2000c1e9900 */
[----:B----4-:R-:W-:-:S03]  /*0460*/  FFMA R28, R28, R29, R26 ;  /* 0x0000001d1c1c7223 */ /* 0x010fc6000000001a */
[----:B------:R-:W4:Y:S04]  /*0470*/  LDG.E.CONSTANT R16, desc[UR6][R14.64] ;  /* 0x000000060e107981 */ /* 0x000f28000c1e9900 */
[----:B------:R-:W4:Y:S04]  /*0480*/  LDG.E.CONSTANT R29, desc[UR6][R6.64+0x8] ;  /* 0x00000806061d7981 */ /* 0x000f28000c1e9900 */
[----:B------:R-:W4:Y:S04]  /*0490*/  LDG.E.CONSTANT R10, desc[UR6][R10.64] ;  /* 0x000000060a0a7981 */ /* 0x000f28000c1e9900 */
[----:B------:R-:W4:Y:S01]  /*04a0*/  LDG.E.CONSTANT R26, desc[UR6][R6.64+0xc] ;  /* 0x00000c06061a7981 */ /* 0x000f22000c1e9900 */
[----:B------:R-:W-:-:S04]  /*04b0*/  IADD3 R24, PT, PT, R24, 0x8, RZ ;  /* 0x0000000818187810 */ /* 0x000fc80007ffe0ff */
[----:B------:R-:W-:Y:S02]  /*04c0*/  ISETP.NE.AND P1, PT, R24, RZ, PT ;  /* 0x000000ff1800720c */ /* 0x000fe40003f25270 */
[----:B------:R-:W-:Y:S01]  /*04d0*/  LEA R5, R25, R5, 0x3 ;  /* 0x0000000519057211 */ /* 0x000fe200078e18ff */
[----:B--2---:R-:W-:-:S04]  /*04e0*/  FFMA R0, R9, R0, R28 ;  /* 0x0000000009007223 */ /* 0x004fc8000000001c */
[----:B-----5:R-:W-:Y:S01]  /*04f0*/  FFMA R0, R27, R8, R0 ;  /* 0x000000081b007223 */ /* 0x020fe20000000000 */
[----:B------:R-:W-:-:S03]  /*0500*/  IADD3 R8, P2, PT, R6, 0x20, RZ ;  /* 0x0000002006087810 */ /* 0x000fc60007f5e0ff */
[----:B---3--:R-:W-:Y:S02]  /*0510*/  FFMA R0, R17, R12, R0 ;  /* 0x0000000c11007223 */ /* 0x008fe40000000000 */
[----:B------:R-:W-:Y:S02]  /*0520*/  IMAD.X R9, RZ, RZ, R7, P2 ;  /* 0x000000ffff097224 */ /* 0x000fe400010e0607 */
[----:B----4-:R-:W-:-:S04]  /*0530*/  FFMA R29, R29, R16, R0 ;  /* 0x000000101d1d7223 */ /* 0x010fc80000000000 */
[----:B------:R-:W-:Y:S01]  /*0540*/  FFMA R0, R26, R10, R29 ;  /* 0x0000000a1a007223 */ /* 0x000fe2000000001d */
[----:B------:R-:W-:Y:S06]  /*0550*/  @P1 BRA `(.L_x_14) ;  /* 0xfffffffc00581947 */ /* 0x000fec000383ffff */
[----:B------:R-:W-:-:S07]  /*0560*/  MOV R15, R19 ;  /* 0x00000013000f7202 */ /* 0x000fce0000000f00 */
.L_x_13:
[----:B------:R-:W-:-:S13]  /*0570*/  ISETP.NE.AND P1, PT, R21, RZ, PT ;  /* 0x000000ff1500720c */ /* 0x000fda0003f25270 */
[----:B------:R-:W-:Y:S05]  /*0580*/  @!P1 BRA `(.L_x_15) ;  /* 0x0000000400049947 */ /* 0x000fea0003800000 */
[----:B------:R-:W-:Y:S02]  /*0590*/  IADD3 R5, PT, PT, R21, -0x1, RZ ;  /* 0xffffffff15057810 */ /* 0x000fe40007ffe0ff */
[----:B------:R-:W-:Y:S02]  /*05a0*/  ISETP.NE.AND P2, PT, R22, RZ, PT ;  /* 0x000000ff1600720c */ /* 0x000fe40003f45270 */
[----:B------:R-:W-:-:S13]  /*05b0*/  ISETP.GE.U32.AND P1, PT, R5, 0x3, PT ;  /* 0x000000030500780c */ /* 0x000fda0003f26070 */
[----:B------:R-:W-:Y:S05]  /*05c0*/  @!P1 BRA `(.L_x_16) ;  /* 0x0000000000709947 */ /* 0x000fea0003800000 */
[----:B------:R-:W0:Y:S01]  /*05d0*/  LDC R5, c[0x0][0x39c] ;  /* 0x0000e700ff057b82 */ /* 0x000e220000000800 */
[----:B------:R-:W1:Y:S01]  /*05e0*/  LDCU.64 UR8, c[0x0][0x380] ;  /* 0x00007000ff0877ac */ /* 0x000e620008000a00 */
[CC--:B------:R-:W-:Y:S02]  /*05f0*/  IADD3 R7, PT, PT, R20.reuse, R15.reuse, RZ ;  /* 0x0000000f14077210 */ /* 0x0c0fe40007ffe0ff */
[----:B------:R-:W-:-:S04]  /*0600*/  IADD3 R14, P1, PT, R20, R15, RZ ;  /* 0x0000000f140e7210 */ /* 0x000fc80007f3e0ff */
[----:B------:R-:W2:Y:S08]  /*0610*/  LDC.64 R10, c[0x0][0x388] ;  /* 0x0000e200ff0a7b82 */ /* 0x000eb00000000a00 */
[----:B------:R-:W3:Y:S01]  /*0620*/  LDC.64 R12, c[0x0][0x380] ;  /* 0x0000e000ff0c7b82 */ /* 0x000ee20000000a00 */
[----:B0-----:R-:W-:-:S04]  /*0630*/  IMAD R9, R15, R5, R18 ;  /* 0x000000050f097224 */ /* 0x001fc800078e0212 */
[----:B--2---:R-:W-:-:S04]  /*0640*/  IMAD.WIDE R10, R9, 0x4, R10 ;  /* 0x00000004090a7825 */ /* 0x004fc800078e020a */
[----:B------:R-:W-:Y:S02]  /*0650*/  IMAD.WIDE R8, R5, 0x4, R10 ;  /* 0x0000000405087825 */ /* 0x000fe400078e020a */
[----:B------:R-:W2:Y:S02]  /*0660*/  LDG.E.CONSTANT R10, desc[UR6][R10.64] ;  /* 0x000000060a0a7981 */ /* 0x000ea4000c1e9900 */
[----:B---3--:R-:W-:-:S04]  /*0670*/  IMAD.WIDE.U32 R12, R7, 0x4, R12 ;  /* 0x00000004070c7825 */ /* 0x008fc800078e000c */
[----:B------:R-:W-:Y:S01]  /*0680*/  IMAD.X R7, RZ, RZ, RZ, P1 ;  /* 0x000000ffff077224 */ /* 0x000fe200008e06ff */
[C---:B-1----:R-:W-:Y:S01]  /*0690*/  LEA R6, P1, R14.reuse, UR8, 0x2 ;  /* 0x000000080e067c11 */ /* 0x042fe2000f8210ff */
[----:B------:R-:W2:Y:S01]  /*06a0*/  LDG.E.CONSTANT R13, desc[UR6][R12.64] ;  /* 0x000000060c0d7981 */ /* 0x000ea2000c1e9900 */
[C---:B------:R-:W-:Y:S02]  /*06b0*/  IMAD.WIDE R16, R5.reuse, 0x4, R8 ;  /* 0x0000000405107825 */ /* 0x040fe400078e0208 */
[----:B------:R-:W-:Y:S01]  /*06c0*/  LEA.HI.X R7, R14, UR9, R7, 0x2, P1 ;  /* 0x000000090e077c11 */ /* 0x000fe200088f1407 */
[----:B------:R-:W3:Y:S04]  /*06d0*/  LDG.E.CONSTANT R8, desc[UR6][R8.64] ;  /* 0x0000000608087981 */ /* 0x000ee8000c1e9900 */
[----:B------:R-:W3:Y:S01]  /*06e0*/  LDG.E.CONSTANT R27, desc[UR6][R6.64+0x4] ;  /* 0x00000406061b7981 */ /* 0x000ee2000c1e9900 */
[----:B------:R-:W-:-:S03]  /*06f0*/  IMAD.WIDE R24, R5, 0x4, R16 ;  /* 0x0000000405187825 */ /* 0x000fc600078e0210 */
[----:B------:R-:W4:Y:S04]  /*0700*/  LDG.E.CONSTANT R14, desc[UR6][R16.64] ;  /* 0x00000006100e7981 */ /* 0x000f28000c1e9900 */
[----:B------:R-:W4:Y:S04]  /*0710*/  LDG.E.CONSTANT R5, desc[UR6][R6.64+0x8] ;  /* 0x0000080606057981 */ /* 0x000f28000c1e9900 */
[----:B------:R-:W5:Y:S04]  /*0720*/  LDG.E.CONSTANT R29, desc[UR6][R6.64+0xc] ;  /* 0x00000c06061d7981 */ /* 0x000f68000c1e9900 */
[----:B------:R-:W5:Y:S01]  /*0730*/  LDG.E.CONSTANT R24, desc[UR6][R24.64] ;  /* 0x0000000618187981 */ /* 0x000f62000c1e9900 */
[----:B------:R-:W-:Y:S01]  /*0740*/  IADD3 R15, PT, PT, R15, 0x4, RZ ;  /* 0x000000040f0f7810 */ /* 0x000fe20007ffe0ff */
[----:B--2---:R-:W-:-:S04]  /*0750*/  FFMA R0, R13, R10, R0 ;  /* 0x0000000a0d007223 */ /* 0x004fc80000000000 */
[----:B---3--:R-:W-:-:S04]  /*0760*/  FFMA R0, R27, R8, R0 ;  /* 0x000000081b007223 */ /* 0x008fc80000000000 */
[----:B----4-:R-:W-:-:S04]  /*0770*/  FFMA R0, R5, R14, R0 ;  /* 0x0000000e05007223 */ /* 0x010fc80000000000 */
[----:B-----5:R-:W-:-:S07]  /*0780*/  FFMA R0, R29, R24, R0 ;  /* 0x000000181d007223 */ /* 0x020fce0000000000 */
.L_x_16:
[----:B------:R-:W-:Y:S05]  /*0790*/  @!P2 BRA `(.L_x_15) ;  /* 0x000000000080a947 */ /* 0x000fea0003800000 */
[----:B------:R-:W-:Y:S01]  /*07a0*/  ISETP.NE.AND P1, PT, R22, 0x1, PT ;  /* 0x000000011600780c */ /* 0x000fe20003f25270 */
[----:B------:R-:W0:Y:S01]  /*07b0*/  LDC.64 R12, c[0x0][0x388] ;  /* 0x0000e200ff0c7b82 */ /* 0x000e220000000a00 */
[----:B------:R-:W-:-:S07]  /*07c0*/  LOP3.LUT P2, RZ, R4, 0x1, RZ, 0xc0, !PT ;  /* 0x0000000104ff7812 */ /* 0x000fce000784c0ff */
[----:B------:R-:W1:Y:S04]  /*07d0*/  LDC.64 R10, c[0x0][0x380] ;  /* 0x0000e000ff0a7b82 */ /* 0x000e680000000a00 */
[CC--:B------:R-:W-:Y:S02]  /*07e0*/  @P1 IADD3 R27, PT, PT, R20.reuse, R15.reuse, RZ ;  /* 0x0000000f141b1210 */ /* 0x0c0fe40007ffe0ff */
[----:B------:R-:W-:Y:S02]  /*07f0*/  @P1 IADD3 R16, P3, PT, R20, R15, RZ ;  /* 0x0000000f14101210 */ /* 0x000fe40007f7e0ff */
[----:B------:R-:W2:Y:S02]  /*0800*/  @P1 LDC R17, c[0x0][0x39c] ;  /* 0x0000e700ff111b82 */ /* 0x000ea40000000800 */
[----:B------:R-:W-:-:S06]  /*0810*/  @P1 IADD3.X R24, PT, PT, RZ, RZ, RZ, P3, !PT ;  /* 0x000000ffff181210 */ /* 0x000fcc0001ffe4ff */
[----:B------:R-:W3:Y:S08]  /*0820*/  @P1 LDC.64 R4, c[0x0][0x380] ;  /* 0x0000e000ff041b82 */ /* 0x000ef00000000a00 */
[----:B------:R-:W4:Y:S01]  /*0830*/  @P2 LDC R14, c[0x0][0x39c] ;  /* 0x0000e700ff0e2b82 */ /* 0x000f220000000800 */
[----:B-1----:R-:W-:-:S06]  /*0840*/  @P1 IMAD.WIDE.U32 R10, R27, 0x4, R10 ;  /* 0x000000041b0a1825 */ /* 0x002fcc00078e000a */
[----:B------:R-:W5:Y:S01]  /*0850*/  @P1 LDG.E.CONSTANT R11, desc[UR6][R10.64] ;  /* 0x000000060a0b1981 */ /* 0x000f62000c1e9900 */
[----:B------:R-:W1:Y:S01]  /*0860*/  LDC.64 R6, c[0x0][0x380] ;  /* 0x0000e000ff067b82 */ /* 0x000e620000000a00 */
[C---:B--2---:R-:W-:Y:S01]  /*0870*/  @P1 IMAD R25, R15.reuse, R17, R18 ;  /* 0x000000110f191224 */ /* 0x044fe200078e0212 */
[----:B------:R-:W-:-:S03]  /*0880*/  @P1 IADD3 R15, PT, PT, R15, 0x2, RZ ;  /* 0x000000020f0f1810 */ /* 0x000fc60007ffe0ff */
[----:B0-----:R-:W-:-:S03]  /*0890*/  @P1 IMAD.WIDE R12, R25, 0x4, R12 ;  /* 0x00000004190c1825 */ /* 0x001fc600078e020c */
[----:B------:R-:W0:Y:S01]  /*08a0*/  LDC.64 R8, c[0x0][0x388] ;  /* 0x0000e200ff087b82 */ /* 0x000e220000000a00 */
[----:B---3--:R-:W-:Y:S01]  /*08b0*/  @P1 LEA R4, P4, R16, R4, 0x2 ;  /* 0x0000000410041211 */ /* 0x008fe200078810ff */
[----:B------:R-:W5:Y:S01]  /*08c0*/  @P1 LDG.E.CONSTANT R25, desc[UR6][R12.64] ;  /* 0x000000060c191981 */ /* 0x000f62000c1e9900 */
[----:B------:R-:W-:Y:S02]  /*08d0*/  @P2 IADD3 R27, PT, PT, R20, R15, RZ ;  /* 0x0000000f141b2210 */ /* 0x000fe40007ffe0ff */
[----:B------:R-:W-:Y:S01]  /*08e0*/  @P1 LEA.HI.X R5, R16, R5, R24, 0x2, P4 ;  /* 0x0000000510051211 */ /* 0x000fe200020f1418 */
[----:B------:R-:W-:-:S04]  /*08f0*/  @P1 IMAD.WIDE R16, R17, 0x4, R12 ;  /* 0x0000000411101825 */ /* 0x000fc800078e020c */
[----:B----4-:R-:W-:Y:S01]  /*0900*/  @P2 IMAD R15, R15, R14, R18 ;  /* 0x0000000e0f0f2224 */ /* 0x010fe200078e0212 */
[----:B------:R-:W2:Y:S04]  /*0910*/  @P1 LDG.E.CONSTANT R4, desc[UR6][R4.64+0x4] ;  /* 0x0000040604041981 */ /* 0x000ea8000c1e9900 */
[----:B------:R-:W2:Y:S01]  /*0920*/  @P1 LDG.E.CONSTANT R16, desc[UR6][R16.64] ;  /* 0x0000000610101981 */ /* 0x000ea2000c1e9900 */
[----:B-1----:R-:W-:-:S06]  /*0930*/  @P2 IMAD.WIDE.U32 R6, R27, 0x4, R6 ;  /* 0x000000041b062825 */ /* 0x002fcc00078e0006 */
[----:B------:R-:W3:Y:S01]  /*0940*/  @P2 LDG.E.CONSTANT R7, desc[UR6][R6.64] ;  /* 0x0000000606072981 */ /* 0x000ee2000c1e9900 */
[----:B0-----:R-:W-:-:S06]  /*0950*/  @P2 IMAD.WIDE R8, R15, 0x4, R8 ;  /* 0x000000040f082825 */ /* 0x001fcc00078e0208 */
[----:B------:R-:W3:Y:S01]  /*0960*/  @P2 LDG.E.CONSTANT R8, desc[UR6][R8.64] ;  /* 0x0000000608082981 */ /* 0x000ee2000c1e9900 */
[----:B-----5:R-:W-:-:S04]  /*0970*/  @P1 FFMA R11, R11, R25, R0 ;  /* 0x000000190b0b1223 */ /* 0x020fc80000000000 */
[----:B--2---:R-:W-:-:S04]  /*0980*/  @P1 FFMA R0, R4, R16, R11 ;  /* 0x0000001004001223 */ /* 0x004fc8000000000b */
[----:B---3--:R-:W-:-:S07]  /*0990*/  @P2 FFMA R0, R7, R8, R0 ;  /* 0x0000000807002223 */ /* 0x008fce0000000000 */
.L_x_15:
[----:B------:R-:W-:Y:S05]  /*09a0*/  @P0 BRA `(.L_x_17) ;  /* 0xfffffff800080947 */ /* 0x000fea000383ffff */
.L_x_12:
[----:B------:R-:W-:Y:S01]  /*09b0*/  STG.E desc[UR6][R2.64], R0 ;  /* 0x0000000002007986 */ /* 0x000fe2000c101906 */
[----:B------:R-:W-:Y:S05]  /*09c0*/  EXIT ;  /* 0x000000000000794d */ /* 0x000fea0003800000 */
.L_x_18:
        /* <DEDUP_REMOVED lines=11> */
.L_x_21:


//--------------------- .nv.shared.reserved.0     --------------------------
	.section	.nv.shared.reserved.0,"aw",@nobits
	.weak		__nv_reservedSMEM_offset_0_alias
	.size		__nv_reservedSMEM_offset_0_alias, 0, 64
	.other		__nv_reservedSMEM_offset_0_alias,@"STO_CUDA_RESERVED_SHARED STV_DEFAULT"
__nv_reservedSMEM_offset_0_alias:
	.zero		0
	.zero		64


//--------------------- .nv.constant0._Z14to_half_kernelPKfP6__halfi --------------------------
	.section	.nv.constant0._Z14to_half_kernelPKfP6__halfi,"a",@progbits
	.sectionflags	@""
	.align	4
.nv.constant0._Z14to_half_kernelPKfP6__halfi:
	.zero		916


//--------------------- .nv.constant0._Z16wmma_gemm_kernelPK6__halfS1_Pfiiii --------------------------
	.section	.nv.constant0._Z16wmma_gemm_kernelPK6__halfS1_Pfiiii,"a",@progbits
	.sectionflags	@""
	.align	4
.nv.constant0._Z16wmma_gemm_kernelPK6__halfS1_Pfiiii:
	.zero		936


//--------------------- .nv.constant0._Z16fp32_gemm_kernelPKfS0_Pfiiii --------------------------
	.section	.nv.constant0._Z16fp32_gemm_kernelPKfS0_Pfiiii,"a",@progbits
	.sectionflags	@""
	.align	4
.nv.constant0._Z16fp32_gemm_kernelPKfS0_Pfiiii:
	.zero		936


//--------------------- SYMBOLS --------------------------

	.type		.nv.reservedSmem.offset0,@object
	.size		.nv.reservedSmem.offset0,0x4
